// auto-generated by cutlass_sweep.gemm — config: {"arch": "sm_100", "cluster_m": 2, "cluster_n": 1, "dtype": "bf16", "dtype_b": "bf16", "layout": "nt", "stages": 0, "tile_k": 64, "tile_m": 64, "tile_n": 16}
#include "cutlass/cutlass.h"
#include "cutlass/gemm/collective/collective_builder.hpp"
#include "cutlass/gemm/device/gemm_universal_adapter.h"
#include "cutlass/gemm/kernel/gemm_universal.hpp"
#include "cutlass/epilogue/collective/collective_builder.hpp"

using ElemA = cutlass::bfloat16_t;
using ElemB = cutlass::bfloat16_t;
using ElemCD = cutlass::bfloat16_t;
using Acc  = float;
using TileShape    = cute::Shape<cute::_64, cute::_16, cute::_64>;
using ClusterShape = cute::Shape<cute::_2, cute::_1, cute::_1>;

using CollectiveEpilogue = typename cutlass::epilogue::collective::CollectiveBuilder<
    cutlass::arch::Sm100, cutlass::arch::OpClassTensorOp,
    TileShape, ClusterShape,
    cutlass::epilogue::collective::EpilogueTileAuto,
    Acc, Acc,
    ElemCD, cutlass::layout::RowMajor, 128 / cutlass::sizeof_bits<ElemCD>::value,
    ElemCD, cutlass::layout::RowMajor, 128 / cutlass::sizeof_bits<ElemCD>::value,
    cutlass::epilogue::collective::EpilogueScheduleAuto
  >::CollectiveOp;

using CollectiveMainloop = typename cutlass::gemm::collective::CollectiveBuilder<
    cutlass::arch::Sm100, cutlass::arch::OpClassTensorOp,
    ElemA, cutlass::layout::RowMajor, 128 / cutlass::sizeof_bits<ElemA>::value,
    ElemB, cutlass::layout::ColumnMajor, 128 / cutlass::sizeof_bits<ElemB>::value,
    Acc,
    TileShape, ClusterShape,
    cutlass::gemm::collective::StageCountAutoCarveout<static_cast<int>(sizeof(typename CollectiveEpilogue::SharedStorage))>,
    cutlass::gemm::collective::KernelScheduleAuto
  >::CollectiveOp;

using GemmKernel = cutlass::gemm::kernel::GemmUniversal<
    cute::Shape<int,int,int,int>,
    CollectiveMainloop,
    CollectiveEpilogue
>;
using Gemm = cutlass::gemm::device::GemmUniversalAdapter<GemmKernel>;

// Force the device kernel symbol into the cubin without needing a host main.
auto* _anchor = &cutlass::device_kernel<GemmKernel>;


// ===== COMPILED SASS (sm_100a) =====

	.target	sm_100a

	.elftype	@"ET_EXEC"


//--------------------- .note.nv.tkinfo           --------------------------
	.section	.note.nv.tkinfo,"",@"SHT_NOTE"
	.sectionflags	@"SHF_NOTE_NV_TKINFO"
	.tkinfo
        /*0018*/ 	.word	0x00000002
        /*0030*/ 	.string	""
        /*0030*/ 	.string	"ptxas"
        /*0030*/ 	.string	"Cuda compilation tools, release 13.0, V13.0.88"
        /*0030*/ 	.string	"Build cuda_13.0.r13.0/compiler.36424714_0"
        /*0030*/ 	.string	"-arch sm_100a -m 64 "



//--------------------- .note.nv.cuinfo           --------------------------
	.section	.note.nv.cuinfo,"",@"SHT_NOTE"
	.sectionflags	@"SHF_NOTE_NV_CUINFO"
        /*0018*/ 	.short	0x0002
        /*001a*/ 	.short	0x0064
        /*001c*/ 	.short	0x0082
	.zero		2


//--------------------- .nv.info                  --------------------------
	.section	.nv.info,"",@"SHT_CUDA_INFO"
	.align	4


	//----- nvinfo : EIATTR_REGCOUNT
	.align		4
        /*0000*/ 	.byte	0x04, 0x2f
        /*0002*/ 	.short	(.L_19 - .L_18)
	.align		4
.L_18:
        /*0004*/ 	.word	index@(_ZN7cutlass13device_kernelINS_4gemm6kernel13GemmUniversalIN4cute5tupleIJiiiiEEENS1_10collective13CollectiveMmaINS1_35MainloopSm100TmaUmmaWarpSpecializedILi22ELi2ELi4ENS5_IJNS4_1CILi2EEENSA_ILi1EEESC_EEEEENS5_IJNSA_ILi64EEENSA_ILi16EEESF_EEENS_10bfloat16_tENS5_IJlSC_lEEESI_SJ_NS4_8TiledMMAINS4_8MMA_AtomIJNS4_20SM100_MMA_F16BF16_SSISI_SI_fLi64ELi16ELNS4_4UMMA5MajorE0ELSO_0ELNSN_7ScaleInE0ELSP_0EEEEEENS4_6LayoutINS5_IJSC_SC_SC_EEENS5_IJNSA_ILi0EEESU_SU_EEEEENS5_IJNS4_10UnderscoreESX_SX_EEEEENS4_13SM90_TMA_LOADENS4_14ComposedLayoutINS4_7SwizzleILi3ELi4ELi3EEENS4_18smem_ptr_flag_bitsILi16EEENSS_INS5_IJNSA_ILi8EEESF_EEENS5_IJSF_SC_EEEEEEEvNS4_8identityENS4_23SM90_TMA_LOAD_MULTICASTES1A_vS1B_EENS_8epilogue10collective18CollectiveEpilogueINS1E_23Sm100TmaWarpSpecializedILi2ELi1ELi8ELb1ELb0EEEJSH_NS5_IJNSS_ISF_SC_EENSS_ISG_SC_EEEEESI_SJ_SI_SJ_NS1E_6fusion15FusionCallbacksIS1I_NS1M_17LinearCombinationISI_fSI_fLNS_15FloatRoundStyleE2EEESH_S1L_JEEENS4_5SM1004TMEM4LOAD26SM100_TMEM_LOAD_16dp256b2xES10_NS11_INS12_ILi1ELi4ELi3EEES15_NSS_INS5_IJS16_SG_EEENS5_IJSG_SC_EEEEEEENS4_17SM75_U32x4_LDSM_NENS4_14SM90_TMA_STOREES20_NS4_17SM90_U32x4_STSM_NENS4_39AutoVectorizingCopyWithAssumedAlignmentILi128EEEEEEvvEEEEvNT_6ParamsE)
        /*0008*/ 	.word	0x00000037


	//----- nvinfo : EIATTR_FRAME_SIZE
	.align		4
.L_19:
        /*000c*/ 	.byte	0x04, 0x11
        /*000e*/ 	.short	(.L_21 - .L_20)
	.align		4
.L_20:
        /*0010*/ 	.word	index@($__internal_2_$__cuda_sm10x_tcgen05_guardrail_trap_unallocated_columns_being_dealloced)
        /*0014*/ 	.word	0x00000000


	//----- nvinfo : EIATTR_FRAME_SIZE
	.align		4
.L_21:
        /*0018*/ 	.byte	0x04, 0x11
        /*001a*/ 	.short	(.L_23 - .L_22)
	.align		4
.L_22:
        /*001c*/ 	.word	index@($__internal_1_$__cuda_sm10x_tcgen05_guardrail_trap_phase_invalid_during_alloc)
        /*0020*/ 	.word	0x00000000


	//----- nvinfo : EIATTR_FRAME_SIZE
	.align		4
.L_23:
        /*0024*/ 	.byte	0x04, 0x11
        /*0026*/ 	.short	(.L_25 - .L_24)
	.align		4
.L_24:
        /*0028*/ 	.word	index@($__internal_0_$__cuda_sm10x_tcgen05_guardrail_trap_col_being_dealloced_not_returned_by_alloc)
        /*002c*/ 	.word	0x00000000


	//----- nvinfo : EIATTR_FRAME_SIZE
	.align		4
.L_25:
        /*0030*/ 	.byte	0x04, 0x11
        /*0032*/ 	.short	(.L_27 - .L_26)
	.align		4
.L_26:
        /*0034*/ 	.word	index@(_ZN7cutlass13device_kernelINS_4gemm6kernel13GemmUniversalIN4cute5tupleIJiiiiEEENS1_10collective13CollectiveMmaINS1_35MainloopSm100TmaUmmaWarpSpecializedILi22ELi2ELi4ENS5_IJNS4_1CILi2EEENSA_ILi1EEESC_EEEEENS5_IJNSA_ILi64EEENSA_ILi16EEESF_EEENS_10bfloat16_tENS5_IJlSC_lEEESI_SJ_NS4_8TiledMMAINS4_8MMA_AtomIJNS4_20SM100_MMA_F16BF16_SSISI_SI_fLi64ELi16ELNS4_4UMMA5MajorE0ELSO_0ELNSN_7ScaleInE0ELSP_0EEEEEENS4_6LayoutINS5_IJSC_SC_SC_EEENS5_IJNSA_ILi0EEESU_SU_EEEEENS5_IJNS4_10UnderscoreESX_SX_EEEEENS4_13SM90_TMA_LOADENS4_14ComposedLayoutINS4_7SwizzleILi3ELi4ELi3EEENS4_18smem_ptr_flag_bitsILi16EEENSS_INS5_IJNSA_ILi8EEESF_EEENS5_IJSF_SC_EEEEEEEvNS4_8identityENS4_23SM90_TMA_LOAD_MULTICASTES1A_vS1B_EENS_8epilogue10collective18CollectiveEpilogueINS1E_23Sm100TmaWarpSpecializedILi2ELi1ELi8ELb1ELb0EEEJSH_NS5_IJNSS_ISF_SC_EENSS_ISG_SC_EEEEESI_SJ_SI_SJ_NS1E_6fusion15FusionCallbacksIS1I_NS1M_17LinearCombinationISI_fSI_fLNS_15FloatRoundStyleE2EEESH_S1L_JEEENS4_5SM1004TMEM4LOAD26SM100_TMEM_LOAD_16dp256b2xES10_NS11_INS12_ILi1ELi4ELi3EEES15_NSS_INS5_IJS16_SG_EEENS5_IJSG_SC_EEEEEEENS4_17SM75_U32x4_LDSM_NENS4_14SM90_TMA_STOREES20_NS4_17SM90_U32x4_STSM_NENS4_39AutoVectorizingCopyWithAssumedAlignmentILi128EEEEEEvvEEEEvNT_6ParamsE)
        /*0038*/ 	.word	0x00000000


	//----- nvinfo : EIATTR_MIN_STACK_SIZE
	.align		4
.L_27:
        /*003c*/ 	.byte	0x04, 0x12
        /*003e*/ 	.short	(.L_29 - .L_28)
	.align		4
.L_28:
        /*0040*/ 	.word	index@(_ZN7cutlass13device_kernelINS_4gemm6kernel13GemmUniversalIN4cute5tupleIJiiiiEEENS1_10collective13CollectiveMmaINS1_35MainloopSm100TmaUmmaWarpSpecializedILi22ELi2ELi4ENS5_IJNS4_1CILi2EEENSA_ILi1EEESC_EEEEENS5_IJNSA_ILi64EEENSA_ILi16EEESF_EEENS_10bfloat16_tENS5_IJlSC_lEEESI_SJ_NS4_8TiledMMAINS4_8MMA_AtomIJNS4_20SM100_MMA_F16BF16_SSISI_SI_fLi64ELi16ELNS4_4UMMA5MajorE0ELSO_0ELNSN_7ScaleInE0ELSP_0EEEEEENS4_6LayoutINS5_IJSC_SC_SC_EEENS5_IJNSA_ILi0EEESU_SU_EEEEENS5_IJNS4_10UnderscoreESX_SX_EEEEENS4_13SM90_TMA_LOADENS4_14ComposedLayoutINS4_7SwizzleILi3ELi4ELi3EEENS4_18smem_ptr_flag_bitsILi16EEENSS_INS5_IJNSA_ILi8EEESF_EEENS5_IJSF_SC_EEEEEEEvNS4_8identityENS4_23SM90_TMA_LOAD_MULTICASTES1A_vS1B_EENS_8epilogue10collective18CollectiveEpilogueINS1E_23Sm100TmaWarpSpecializedILi2ELi1ELi8ELb1ELb0EEEJSH_NS5_IJNSS_ISF_SC_EENSS_ISG_SC_EEEEESI_SJ_SI_SJ_NS1E_6fusion15FusionCallbacksIS1I_NS1M_17LinearCombinationISI_fSI_fLNS_15FloatRoundStyleE2EEESH_S1L_JEEENS4_5SM1004TMEM4LOAD26SM100_TMEM_LOAD_16dp256b2xES10_NS11_INS12_ILi1ELi4ELi3EEES15_NSS_INS5_IJS16_SG_EEENS5_IJSG_SC_EEEEEEENS4_17SM75_U32x4_LDSM_NENS4_14SM90_TMA_STOREES20_NS4_17SM90_U32x4_STSM_NENS4_39AutoVectorizingCopyWithAssumedAlignmentILi128EEEEEEvvEEEEvNT_6ParamsE)
        /*0044*/ 	.word	0x00000000
.L_29:


//--------------------- .nv.compat                --------------------------
	.section	.nv.compat,"",@"SHT_CUDA_COMPAT_INFO"
	.align	4
        /*0000*/ 	.byte	0x02, 0x09, 0x01, 0x00, 0x02, 0x02, 0x02, 0x00, 0x02, 0x05, 0x05, 0x00, 0x03, 0x07, 0x01, 0x01
        /*0010*/ 	.byte	0x02, 0x03, 0x01, 0x00, 0x02, 0x06, 0x01, 0x00, 0x04, 0x0b, 0x08, 0x00, 0x09, 0x00, 0x00, 0x00
        /*0020*/ 	.byte	0x00, 0x00, 0x00, 0x00


//--------------------- .nv.info._ZN7cutlass13device_kernelINS_4gemm6kernel13GemmUniversalIN4cute5tupleIJiiiiEEENS1_10collective13CollectiveMmaINS1_35MainloopSm100TmaUmmaWarpSpecializedILi22ELi2ELi4ENS5_IJNS4_1CILi2EEENSA_ILi1EEESC_EEEEENS5_IJNSA_ILi64EEENSA_ILi16EEESF_EEENS_10bfloat16_tENS5_IJlSC_lEEESI_SJ_NS4_8TiledMMAINS4_8MMA_AtomIJNS4_20SM100_MMA_F16BF16_SSISI_SI_fLi64ELi16ELNS4_4UMMA5MajorE0ELSO_0ELNSN_7ScaleInE0ELSP_0EEEEEENS4_6LayoutINS5_IJSC_SC_SC_EEENS5_IJNSA_ILi0EEESU_SU_EEEEENS5_IJNS4_10UnderscoreESX_SX_EEEEENS4_13SM90_TMA_LOADENS4_14ComposedLayoutINS4_7SwizzleILi3ELi4ELi3EEENS4_18smem_ptr_flag_bitsILi16EEENSS_INS5_IJNSA_ILi8EEESF_EEENS5_IJSF_SC_EEEEEEEvNS4_8identityENS4_23SM90_TMA_LOAD_MULTICASTES1A_vS1B_EENS_8epilogue10collective18CollectiveEpilogueINS1E_23Sm100TmaWarpSpecializedILi2ELi1ELi8ELb1ELb0EEEJSH_NS5_IJNSS_ISF_SC_EENSS_ISG_SC_EEEEESI_SJ_SI_SJ_NS1E_6fusion15FusionCallbacksIS1I_NS1M_17LinearCombinationISI_fSI_fLNS_15FloatRoundStyleE2EEESH_S1L_JEEENS4_5SM1004TMEM4LOAD26SM100_TMEM_LOAD_16dp256b2xES10_NS11_INS12_ILi1ELi4ELi3EEES15_NSS_INS5_IJS16_SG_EEENS5_IJSG_SC_EEEEEEENS4_17SM75_U32x4_LDSM_NENS4_14SM90_TMA_STOREES20_NS4_17SM90_U32x4_STSM_NENS4_39AutoVectorizingCopyWithAssumedAlignmentILi128EEEEEEvvEEEEvNT_6ParamsE --------------------------
	.section	.nv.info._ZN7cutlass13device_kernelINS_4gemm6kernel13GemmUniversalIN4cute5tupleIJiiiiEEENS1_10collective13CollectiveMmaINS1_35MainloopSm100TmaUmmaWarpSpecializedILi22ELi2ELi4ENS5_IJNS4_1CILi2EEENSA_ILi1EEESC_EEEEENS5_IJNSA_ILi64EEENSA_ILi16EEESF_EEENS_10bfloat16_tENS5_IJlSC_lEEESI_SJ_NS4_8TiledMMAINS4_8MMA_AtomIJNS4_20SM100_MMA_F16BF16_SSISI_SI_fLi64ELi16ELNS4_4UMMA5MajorE0ELSO_0ELNSN_7ScaleInE0ELSP_0EEEEEENS4_6LayoutINS5_IJSC_SC_SC_EEENS5_IJNSA_ILi0EEESU_SU_EEEEENS5_IJNS4_10UnderscoreESX_SX_EEEEENS4_13SM90_TMA_LOADENS4_14ComposedLayoutINS4_7SwizzleILi3ELi4ELi3EEENS4_18smem_ptr_flag_bitsILi16EEENSS_INS5_IJNSA_ILi8EEESF_EEENS5_IJSF_SC_EEEEEEEvNS4_8identityENS4_23SM90_TMA_LOAD_MULTICASTES1A_vS1B_EENS_8epilogue10collective18CollectiveEpilogueINS1E_23Sm100TmaWarpSpecializedILi2ELi1ELi8ELb1ELb0EEEJSH_NS5_IJNSS_ISF_SC_EENSS_ISG_SC_EEEEESI_SJ_SI_SJ_NS1E_6fusion15FusionCallbacksIS1I_NS1M_17LinearCombinationISI_fSI_fLNS_15FloatRoundStyleE2EEESH_S1L_JEEENS4_5SM1004TMEM4LOAD26SM100_TMEM_LOAD_16dp256b2xES10_NS11_INS12_ILi1ELi4ELi3EEES15_NSS_INS5_IJS16_SG_EEENS5_IJSG_SC_EEEEEEENS4_17SM75_U32x4_LDSM_NENS4_14SM90_TMA_STOREES20_NS4_17SM90_U32x4_STSM_NENS4_39AutoVectorizingCopyWithAssumedAlignmentILi128EEEEEEvvEEEEvNT_6ParamsE,"",@"SHT_CUDA_INFO"
	.sectionflags	@""
	.align	4


	//----- nvinfo : EIATTR_CUDA_API_VERSION
	.align		4
        /*0000*/ 	.byte	0x04, 0x37
        /*0002*/ 	.short	(.L_31 - .L_30)
.L_30:
        /*0004*/ 	.word	0x00000082


	//----- nvinfo : EIATTR_KPARAM_INFO
	.align		4
.L_31:
        /*0008*/ 	.byte	0x04, 0x17
        /*000a*/ 	.short	(.L_33 - .L_32)
.L_32:
        /*000c*/ 	.word	0x00000000
        /*0010*/ 	.short	0x0000
        /*0012*/ 	.short	0x0000
        /*0014*/ 	.byte	0x00, 0xf0, 0x01, 0x20


	//----- nvinfo : EIATTR_AT_ENTRY_FRAGMENTS
	.align		4
.L_33:
        /*0018*/ 	.byte	0x04, 0x4f
        /*001a*/ 	.short	(.L_35 - .L_34)


	//   ....[0]....
.L_34:
        /*001c*/ 	.word	0x00000006


	//----- nvinfo : EIATTR_RESERVED_SMEM_USED
	.align		4
.L_35:
        /*0020*/ 	.byte	0x01, 0x41
	.zero		2


	//----- nvinfo : EIATTR_SPARSE_MMA_MASK
	.align		4
        /*0024*/ 	.byte	0x03, 0x50
        /*0026*/ 	.short	0x0000


	//----- nvinfo : EIATTR_TCGEN05_1CTA_USED
	.align		4
        /*0028*/ 	.byte	0x01, 0x51
	.zero		2


	//----- nvinfo : EIATTR_MAXREG_COUNT
	.align		4
        /*002c*/ 	.byte	0x03, 0x1b
        /*002e*/ 	.short	0x00ff


	//----- nvinfo : EIATTR_NUM_BARRIERS
	.align		4
        /*0030*/ 	.byte	0x02, 0x4c
        /*0032*/ 	.byte	0x07
	.zero		1


	//----- nvinfo : EIATTR_EXTERNS
	.align		4
        /*0034*/ 	.byte	0x04, 0x0f
        /*0036*/ 	.short	(.L_37 - .L_36)


	//   ....[0]....
	.align		4
.L_36:
        /*0038*/ 	.word	index@(__assertfail)


	//----- nvinfo : EIATTR_MERCURY_ISA_VERSION
	.align		4
.L_37:
        /*003c*/ 	.byte	0x03, 0x5f
        /*003e*/ 	.short	0x0101


	//----- nvinfo : EIATTR_INT_WARP_WIDE_INSTR_OFFSETS
	.align		4
        /*0040*/ 	.byte	0x04, 0x31
        /*0042*/ 	.short	(.L_39 - .L_38)


	//   ....[0]....
.L_38:
        /*0044*/ 	.word	0x000048f0


	//   ....[1]....
        /*0048*/ 	.word	0x00004910


	//   ....[2]....
        /*004c*/ 	.word	0x00004940


	//   ....[3]....
        /*0050*/ 	.word	0x00005530


	//   ....[4]....
        /*0054*/ 	.word	0x00005650


	//----- nvinfo : EIATTR_COOP_GROUP_MASK_REGIDS
	.align		4
.L_39:
        /*0058*/ 	.byte	0x04, 0x29
        /*005a*/ 	.short	(.L_41 - .L_40)


	//   ....[0]....
.L_40:
        /*005c*/ 	.word	0xffffffff


	//   ....[1]....
        /*0060*/ 	.word	0xffffffff


	//   ....[2]....
        /*0064*/ 	.word	0xffffffff


	//   ....[3]....
        /*0068*/ 	.word	0xffffffff


	//   ....[4]....
        /*006c*/ 	.word	0xffffffff


	//   ....[5]....
        /*0070*/ 	.word	0xffffffff


	//   ....[6]....
        /*0074*/ 	.word	0xffffffff


	//   ....[7]....
        /*0078*/ 	.word	0xffffffff


	//   ....[8]....
        /*007c*/ 	.word	0xffffffff


	//   ....[9]....
        /*0080*/ 	.word	0xffffffff


	//   ....[10]....
        /*0084*/ 	.word	0xffffffff


	//   ....[11]....
        /*0088*/ 	.word	0xffffffff


	//   ....[12]....
        /*008c*/ 	.word	0xffffffff


	//   ....[13]....
        /*0090*/ 	.word	0xffffffff


	//----- nvinfo : EIATTR_COOP_GROUP_INSTR_OFFSETS
	.align		4
.L_41:
        /*0094*/ 	.byte	0x04, 0x28
        /*0096*/ 	.short	(.L_43 - .L_42)


	//   ....[0]....
.L_42:
        /*0098*/ 	.word	0x00000080


	//   ....[1]....
        /*009c*/ 	.word	0x000004e0


	//   ....[2]....
        /*00a0*/ 	.word	0x000008e0


	//   ....[3]....
        /*00a4*/ 	.word	0x00000a40


	//   ....[4]....
        /*00a8*/ 	.word	0x00000b40


	//   ....[5]....
        /*00ac*/ 	.word	0x00000cb0


	//   ....[6]....
        /*00b0*/ 	.word	0x00000e50


	//   ....[7]....
        /*00b4*/ 	.word	0x00001010


	//   ....[8]....
        /*00b8*/ 	.word	0x000021f0


	//   ....[9]....
        /*00bc*/ 	.word	0x00003ae0


	//   ....[10]....
        /*00c0*/ 	.word	0x00003cf0


	//   ....[11]....
        /*00c4*/ 	.word	0x00003d20


	//   ....[12]....
        /*00c8*/ 	.word	0x000047d0


	//   ....[13]....
        /*00cc*/ 	.word	0x00004a00


	//----- nvinfo : EIATTR_VRC_CTA_INIT_COUNT
	.align		4
.L_43:
        /*00d0*/ 	.byte	0x02, 0x4a
        /*00d2*/ 	.byte	0x80
	.zero		1


	//----- nvinfo : EIATTR_SYSCALL_OFFSETS
	.align		4
        /*00d4*/ 	.byte	0x04, 0x46
        /*00d6*/ 	.short	(.L_45 - .L_44)


	//   ....[0]....
.L_44:
        /*00d8*/ 	.word	0x00006260


	//   ....[1]....
        /*00dc*/ 	.word	0x00006350


	//   ....[2]....
        /*00e0*/ 	.word	0x00006a30


	//----- nvinfo : EIATTR_MBARRIER_INSTR_OFFSETS
	.align		4
.L_45:
        /*00e4*/ 	.byte	0x04, 0x39
        /*00e6*/ 	.short	(.L_47 - .L_46)


	//   ....[0]....
.L_46:
        /*00e8*/ 	.word	0x00000600
        /*00ec*/ 	.word	0x000000ff
        /*00f0*/ 	.word	0x00000000
        /*00f4*/ 	.short	0x0100
        /*00f6*/ 	.byte	0x04
	.zero		1


	//   ....[1]....
        /*00f8*/ 	.word	0x00000610
        /*00fc*/ 	.word	0x000000ff
        /*0100*/ 	.word	0x000000b0
        /*0104*/ 	.short	0x0100
        /*0106*/ 	.byte	0x04
	.zero		1


	//   ....[2]....
        /*0108*/ 	.word	0x00000620
        /*010c*/ 	.word	0x000000ff
        /*0110*/ 	.word	0x00000008
        /*0114*/ 	.short	0x0100
        /*0116*/ 	.byte	0x04
	.zero		1


	//   ....[3]....
        /*0118*/ 	.word	0x00000630
        /*011c*/ 	.word	0x000000ff
        /*0120*/ 	.word	0x000000b8
        /*0124*/ 	.short	0x0100
        /*0126*/ 	.byte	0x04
	.zero		1


	//   ....[4]....
        /*0128*/ 	.word	0x00000640
        /*012c*/ 	.word	0x000000ff
        /*0130*/ 	.word	0x00000010
        /*0134*/ 	.short	0x0100
        /*0136*/ 	.byte	0x04
	.zero		1


	//   ....[5]....
        /*0138*/ 	.word	0x00000650
        /*013c*/ 	.word	0x000000ff
        /*0140*/ 	.word	0x000000c0
        /*0144*/ 	.short	0x0100
        /*0146*/ 	.byte	0x04
	.zero		1


	//   ....[6]....
        /*0148*/ 	.word	0x00000660
        /*014c*/ 	.word	0x000000ff
        /*0150*/ 	.word	0x00000018
        /*0154*/ 	.short	0x0100
        /*0156*/ 	.byte	0x04
	.zero		1


	//   ....[7]....
        /*0158*/ 	.word	0x00000670
        /*015c*/ 	.word	0x000000ff
        /*0160*/ 	.word	0x000000c8
        /*0164*/ 	.short	0x0100
        /*0166*/ 	.byte	0x04
	.zero		1


	//   ....[8]....
        /*0168*/ 	.word	0x00000680
        /*016c*/ 	.word	0x000000ff
        /*0170*/ 	.word	0x00000020
        /*0174*/ 	.short	0x0100
        /*0176*/ 	.byte	0x04
	.zero		1


	//   ....[9]....
        /*0178*/ 	.word	0x00000690
        /*017c*/ 	.word	0x000000ff
        /*0180*/ 	.word	0x000000d0
        /*0184*/ 	.short	0x0100
        /*0186*/ 	.byte	0x04
	.zero		1


	//   ....[10]....
        /*0188*/ 	.word	0x000006a0
        /*018c*/ 	.word	0x000000ff
        /*0190*/ 	.word	0x00000028
        /*0194*/ 	.short	0x0100
        /*0196*/ 	.byte	0x04
	.zero		1


	//   ....[11]....
        /*0198*/ 	.word	0x000006b0
        /*019c*/ 	.word	0x000000ff
        /*01a0*/ 	.word	0x000000d8
        /*01a4*/ 	.short	0x0100
        /*01a6*/ 	.byte	0x04
	.zero		1


	//   ....[12]....
        /*01a8*/ 	.word	0x000006c0
        /*01ac*/ 	.word	0x000000ff
        /*01b0*/ 	.word	0x00000030
        /*01b4*/ 	.short	0x0100
        /*01b6*/ 	.byte	0x04
	.zero		1


	//   ....[13]....
        /*01b8*/ 	.word	0x000006d0
        /*01bc*/ 	.word	0x000000ff
        /*01c0*/ 	.word	0x000000e0
        /*01c4*/ 	.short	0x0100
        /*01c6*/ 	.byte	0x04
	.zero		1


	//   ....[14]....
        /*01c8*/ 	.word	0x000006e0
        /*01cc*/ 	.word	0x000000ff
        /*01d0*/ 	.word	0x00000038
        /*01d4*/ 	.short	0x0100
        /*01d6*/ 	.byte	0x04
	.zero		1


	//   ....[15]....
        /*01d8*/ 	.word	0x000006f0
        /*01dc*/ 	.word	0x000000ff
        /*01e0*/ 	.word	0x000000e8
        /*01e4*/ 	.short	0x0100
        /*01e6*/ 	.byte	0x04
	.zero		1


	//   ....[16]....
        /*01e8*/ 	.word	0x00000700
        /*01ec*/ 	.word	0x000000ff
        /*01f0*/ 	.word	0x00000040
        /*01f4*/ 	.short	0x0100
        /*01f6*/ 	.byte	0x04
	.zero		1


	//   ....[17]....
        /*01f8*/ 	.word	0x00000710
        /*01fc*/ 	.word	0x000000ff
        /*0200*/ 	.word	0x000000f0
        /*0204*/ 	.short	0x0100
        /*0206*/ 	.byte	0x04
	.zero		1


	//   ....[18]....
        /*0208*/ 	.word	0x00000720
        /*020c*/ 	.word	0x000000ff
        /*0210*/ 	.word	0x00000048
        /*0214*/ 	.short	0x0100
        /*0216*/ 	.byte	0x04
	.zero		1


	//   ....[19]....
        /*0218*/ 	.word	0x00000730
        /*021c*/ 	.word	0x000000ff
        /*0220*/ 	.word	0x000000f8
        /*0224*/ 	.short	0x0100
        /*0226*/ 	.byte	0x04
	.zero		1


	//   ....[20]....
        /*0228*/ 	.word	0x00000740
        /*022c*/ 	.word	0x000000ff
        /*0230*/ 	.word	0x00000050
        /*0234*/ 	.short	0x0100
        /*0236*/ 	.byte	0x04
	.zero		1


	//   ....[21]....
        /*0238*/ 	.word	0x00000750
        /*023c*/ 	.word	0x000000ff
        /*0240*/ 	.word	0x00000100
        /*0244*/ 	.short	0x0100
        /*0246*/ 	.byte	0x04
	.zero		1


	//   ....[22]....
        /*0248*/ 	.word	0x00000760
        /*024c*/ 	.word	0x000000ff
        /*0250*/ 	.word	0x00000058
        /*0254*/ 	.short	0x0100
        /*0256*/ 	.byte	0x04
	.zero		1


	//   ....[23]....
        /*0258*/ 	.word	0x00000770
        /*025c*/ 	.word	0x000000ff
        /*0260*/ 	.word	0x00000108
        /*0264*/ 	.short	0x0100
        /*0266*/ 	.byte	0x04
	.zero		1


	//   ....[24]....
        /*0268*/ 	.word	0x00000780
        /*026c*/ 	.word	0x000000ff
        /*0270*/ 	.word	0x00000060
        /*0274*/ 	.short	0x0100
        /*0276*/ 	.byte	0x04
	.zero		1


	//   ....[25]....
        /*0278*/ 	.word	0x00000790
        /*027c*/ 	.word	0x000000ff
        /*0280*/ 	.word	0x00000110
        /*0284*/ 	.short	0x0100
        /*0286*/ 	.byte	0x04
	.zero		1


	//   ....[26]....
        /*0288*/ 	.word	0x000007a0
        /*028c*/ 	.word	0x000000ff
        /*0290*/ 	.word	0x00000068
        /*0294*/ 	.short	0x0100
        /*0296*/ 	.byte	0x04
	.zero		1


	//   ....[27]....
        /*0298*/ 	.word	0x000007b0
        /*029c*/ 	.word	0x000000ff
        /*02a0*/ 	.word	0x00000118
        /*02a4*/ 	.short	0x0100
        /*02a6*/ 	.byte	0x04
	.zero		1


	//   ....[28]....
        /*02a8*/ 	.word	0x000007c0
        /*02ac*/ 	.word	0x000000ff
        /*02b0*/ 	.word	0x00000070
        /*02b4*/ 	.short	0x0100
        /*02b6*/ 	.byte	0x04
	.zero		1


	//   ....[29]....
        /*02b8*/ 	.word	0x000007d0
        /*02bc*/ 	.word	0x000000ff
        /*02c0*/ 	.word	0x00000120
        /*02c4*/ 	.short	0x0100
        /*02c6*/ 	.byte	0x04
	.zero		1


	//   ....[30]....
        /*02c8*/ 	.word	0x000007e0
        /*02cc*/ 	.word	0x000000ff
        /*02d0*/ 	.word	0x00000078
        /*02d4*/ 	.short	0x0100
        /*02d6*/ 	.byte	0x04
	.zero		1


	//   ....[31]....
        /*02d8*/ 	.word	0x000007f0
        /*02dc*/ 	.word	0x000000ff
        /*02e0*/ 	.word	0x00000128
        /*02e4*/ 	.short	0x0100
        /*02e6*/ 	.byte	0x04
	.zero		1


	//   ....[32]....
        /*02e8*/ 	.word	0x00000800
        /*02ec*/ 	.word	0x000000ff
        /*02f0*/ 	.word	0x00000080
        /*02f4*/ 	.short	0x0100
        /*02f6*/ 	.byte	0x04
	.zero		1


	//   ....[33]....
        /*02f8*/ 	.word	0x00000810
        /*02fc*/ 	.word	0x000000ff
        /*0300*/ 	.word	0x00000130
        /*0304*/ 	.short	0x0100
        /*0306*/ 	.byte	0x04
	.zero		1


	//   ....[34]....
        /*0308*/ 	.word	0x00000820
        /*030c*/ 	.word	0x000000ff
        /*0310*/ 	.word	0x00000088
        /*0314*/ 	.short	0x0100
        /*0316*/ 	.byte	0x04
	.zero		1


	//   ....[35]....
        /*0318*/ 	.word	0x00000830
        /*031c*/ 	.word	0x000000ff
        /*0320*/ 	.word	0x00000138
        /*0324*/ 	.short	0x0100
        /*0326*/ 	.byte	0x04
	.zero		1


	//   ....[36]....
        /*0328*/ 	.word	0x00000840
        /*032c*/ 	.word	0x000000ff
        /*0330*/ 	.word	0x00000090
        /*0334*/ 	.short	0x0100
        /*0336*/ 	.byte	0x04
	.zero		1


	//   ....[37]....
        /*0338*/ 	.word	0x00000850
        /*033c*/ 	.word	0x000000ff
        /*0340*/ 	.word	0x00000140
        /*0344*/ 	.short	0x0100
        /*0346*/ 	.byte	0x04
	.zero		1


	//   ....[38]....
        /*0348*/ 	.word	0x00000860
        /*034c*/ 	.word	0x000000ff
        /*0350*/ 	.word	0x00000098
        /*0354*/ 	.short	0x0100
        /*0356*/ 	.byte	0x04
	.zero		1


	//   ....[39]....
        /*0358*/ 	.word	0x00000870
        /*035c*/ 	.word	0x000000ff
        /*0360*/ 	.word	0x00000148
        /*0364*/ 	.short	0x0100
        /*0366*/ 	.byte	0x04
	.zero		1


	//   ....[40]....
        /*0368*/ 	.word	0x00000880
        /*036c*/ 	.word	0x000000ff
        /*0370*/ 	.word	0x000000a0
        /*0374*/ 	.short	0x0100
        /*0376*/ 	.byte	0x04
	.zero		1


	//   ....[41]....
        /*0378*/ 	.word	0x00000890
        /*037c*/ 	.word	0x000000ff
        /*0380*/ 	.word	0x00000150
        /*0384*/ 	.short	0x0100
        /*0386*/ 	.byte	0x04
	.zero		1


	//   ....[42]....
        /*0388*/ 	.word	0x000008a0
        /*038c*/ 	.word	0x000000ff
        /*0390*/ 	.word	0x000000a8
        /*0394*/ 	.short	0x0100
        /*0396*/ 	.byte	0x04
	.zero		1


	//   ....[43]....
        /*0398*/ 	.word	0x000008b0
        /*039c*/ 	.word	0x000000ff
        /*03a0*/ 	.word	0x00000158
        /*03a4*/ 	.short	0x0100
        /*03a6*/ 	.byte	0x04
	.zero		1


	//   ....[44]....
        /*03a8*/ 	.word	0x000009f0
        /*03ac*/ 	.word	0x000000ff
        /*03b0*/ 	.word	0x00000160
        /*03b4*/ 	.short	0x0100
        /*03b6*/ 	.byte	0x04
	.zero		1


	//   ....[45]....
        /*03b8*/ 	.word	0x00000a00
        /*03bc*/ 	.word	0x000000ff
        /*03c0*/ 	.word	0x00000170
        /*03c4*/ 	.short	0x0100
        /*03c6*/ 	.byte	0x04
	.zero		1


	//   ....[46]....
        /*03c8*/ 	.word	0x00000a10
        /*03cc*/ 	.word	0x000000ff
        /*03d0*/ 	.word	0x00000168
        /*03d4*/ 	.short	0x0100
        /*03d6*/ 	.byte	0x04
	.zero		1


	//   ....[47]....
        /*03d8*/ 	.word	0x00000a20
        /*03dc*/ 	.word	0x000000ff
        /*03e0*/ 	.word	0x00000178
        /*03e4*/ 	.short	0x0100
        /*03e6*/ 	.byte	0x04
	.zero		1


	//   ....[48]....
        /*03e8*/ 	.word	0x00000b10
        /*03ec*/ 	.word	0x000000ff
        /*03f0*/ 	.word	0x00000180
        /*03f4*/ 	.short	0x0100
        /*03f6*/ 	.byte	0x06
	.zero		1


	//   ....[49]....
        /*03f8*/ 	.word	0x00000b20
        /*03fc*/ 	.word	0x000000ff
        /*0400*/ 	.word	0x00000188
        /*0404*/ 	.short	0x0100
        /*0406*/ 	.byte	0x06
	.zero		1


	//   ....[50]....
        /*0408*/ 	.word	0x00000c60
        /*040c*/ 	.word	0x000000ff
        /*0410*/ 	.word	0x00000190
        /*0414*/ 	.short	0x0100
        /*0416*/ 	.byte	0x06
	.zero		1


	//   ....[51]....
        /*0418*/ 	.word	0x00000c70
        /*041c*/ 	.word	0x000000ff
        /*0420*/ 	.word	0x000001a0
        /*0424*/ 	.short	0x0100
        /*0426*/ 	.byte	0x06
	.zero		1


	//   ....[52]....
        /*0428*/ 	.word	0x00000c80
        /*042c*/ 	.word	0x000000ff
        /*0430*/ 	.word	0x00000198
        /*0434*/ 	.short	0x0100
        /*0436*/ 	.byte	0x06
	.zero		1


	//   ....[53]....
        /*0438*/ 	.word	0x00000c90
        /*043c*/ 	.word	0x000000ff
        /*0440*/ 	.word	0x000001a8
        /*0444*/ 	.short	0x0100
        /*0446*/ 	.byte	0x06
	.zero		1


	//   ....[54]....
        /*0448*/ 	.word	0x00000dc0
        /*044c*/ 	.word	0x000000ff
        /*0450*/ 	.word	0x000001b0
        /*0454*/ 	.short	0x0100
        /*0456*/ 	.byte	0x04
	.zero		1


	//   ....[55]....
        /*0458*/ 	.word	0x00000dd0
        /*045c*/ 	.word	0x000000ff
        /*0460*/ 	.word	0x000001d0
        /*0464*/ 	.short	0x0100
        /*0466*/ 	.byte	0x04
	.zero		1


	//   ....[56]....
        /*0468*/ 	.word	0x00000de0
        /*046c*/ 	.word	0x000000ff
        /*0470*/ 	.word	0x000001b8
        /*0474*/ 	.short	0x0100
        /*0476*/ 	.byte	0x04
	.zero		1


	//   ....[57]....
        /*0478*/ 	.word	0x00000df0
        /*047c*/ 	.word	0x000000ff
        /*0480*/ 	.word	0x000001d8
        /*0484*/ 	.short	0x0100
        /*0486*/ 	.byte	0x04
	.zero		1


	//   ....[58]....
        /*0488*/ 	.word	0x00000e00
        /*048c*/ 	.word	0x000000ff
        /*0490*/ 	.word	0x000001c0
        /*0494*/ 	.short	0x0100
        /*0496*/ 	.byte	0x04
	.zero		1


	//   ....[59]....
        /*0498*/ 	.word	0x00000e10
        /*049c*/ 	.word	0x000000ff
        /*04a0*/ 	.word	0x000001e0
        /*04a4*/ 	.short	0x0100
        /*04a6*/ 	.byte	0x04
	.zero		1


	//   ....[60]....
        /*04a8*/ 	.word	0x00000e20
        /*04ac*/ 	.word	0x000000ff
        /*04b0*/ 	.word	0x000001c8
        /*04b4*/ 	.short	0x0100
        /*04b6*/ 	.byte	0x04
	.zero		1


	//   ....[61]....
        /*04b8*/ 	.word	0x00000e30
        /*04bc*/ 	.word	0x000000ff
        /*04c0*/ 	.word	0x000001e8
        /*04c4*/ 	.short	0x0100
        /*04c6*/ 	.byte	0x04
	.zero		1


	//   ....[62]....
        /*04c8*/ 	.word	0x00000f20
        /*04cc*/ 	.word	0x000000ff
        /*04d0*/ 	.word	0x000001f0
        /*04d4*/ 	.short	0x0100
        /*04d6*/ 	.byte	0x04
	.zero		1


	//   ....[63]....
        /*04d8*/ 	.word	0x00000f30
        /*04dc*/ 	.word	0x000000ff
        /*04e0*/ 	.word	0x00000200
        /*04e4*/ 	.short	0x0100
        /*04e6*/ 	.byte	0x04
	.zero		1


	//   ....[64]....
        /*04e8*/ 	.word	0x00000f40
        /*04ec*/ 	.word	0x000000ff
        /*04f0*/ 	.word	0x000001f8
        /*04f4*/ 	.short	0x0100
        /*04f6*/ 	.byte	0x04
	.zero		1


	//   ....[65]....
        /*04f8*/ 	.word	0x00000f50
        /*04fc*/ 	.word	0x000000ff
        /*0500*/ 	.word	0x00000208
        /*0504*/ 	.short	0x0100
        /*0506*/ 	.byte	0x04
	.zero		1


	//   ....[66]....
        /*0508*/ 	.word	0x00001a90
        /*050c*/ 	.word	0x00000000
        /*0510*/ 	.word	0x00000200
        /*0514*/ 	.short	0x010a
        /*0516*/ 	.byte	0xff
	.zero		1


	//   ....[67]....
        /*0518*/ 	.word	0x00001ab0
        /*051c*/ 	.word	0x00000000
        /*0520*/ 	.word	0x000001f0
        /*0524*/ 	.short	0x0101
        /*0526*/ 	.byte	0xff
	.zero		1


	//   ....[68]....
        /*0528*/ 	.word	0x00001b70
        /*052c*/ 	.word	0x000000ff
        /*0530*/ 	.word	0x000000b0
        /*0534*/ 	.short	0x010a
        /*0536*/ 	.byte	0x04
	.zero		1


	//   ....[69]....
        /*0538*/ 	.word	0x00001bf0
        /*053c*/ 	.word	0x000000ff
        /*0540*/ 	.word	0x000000b0
        /*0544*/ 	.short	0x010a
        /*0546*/ 	.byte	0x21
	.zero		1


	//   ....[70]....
        /*0548*/ 	.word	0x00001d80
        /*054c*/ 	.word	0x000000ff
        /*0550*/ 	.word	0x000000b0
        /*0554*/ 	.short	0x010a
        /*0556*/ 	.byte	0x08
	.zero		1


	//   ....[71]....
        /*0558*/ 	.word	0x00001eb0
        /*055c*/ 	.word	0x000000ff
        /*0560*/ 	.word	0x00000188
        /*0564*/ 	.short	0x0101
        /*0566*/ 	.byte	0x07
	.zero		1


	//   ....[72]....
        /*0568*/ 	.word	0x00001ed0
        /*056c*/ 	.word	0x000000ff
        /*0570*/ 	.word	0x000000b0
        /*0574*/ 	.short	0x010a
        /*0576*/ 	.byte	0x04
	.zero		1


	//   ....[73]....
        /*0578*/ 	.word	0x00001f50
        /*057c*/ 	.word	0x000000ff
        /*0580*/ 	.word	0x000000b0
        /*0584*/ 	.short	0x010a
        /*0586*/ 	.byte	0x09
	.zero		1


	//   ....[74]....
        /*0588*/ 	.word	0x000020f0
        /*058c*/ 	.word	0x000000ff
        /*0590*/ 	.word	0x000000b0
        /*0594*/ 	.short	0x010a
        /*0596*/ 	.byte	0x06
	.zero		1


	//   ....[75]....
        /*0598*/ 	.word	0x00002220
        /*059c*/ 	.word	0x00000003
        /*05a0*/ 	.word	0x00000190
        /*05a4*/ 	.short	0x010a
        /*05a6*/ 	.byte	0xff
	.zero		1


	//   ....[76]....
        /*05a8*/ 	.word	0x00002370
        /*05ac*/ 	.word	0x00000000
        /*05b0*/ 	.word	0x00000000
        /*05b4*/ 	.short	0x0101
        /*05b6*/ 	.byte	0xff
	.zero		1


	//   ....[77]....
        /*05b8*/ 	.word	0x00002910
        /*05bc*/ 	.word	0x000000ff
        /*05c0*/ 	.word	0x00000000
        /*05c4*/ 	.short	0x010a
        /*05c6*/ 	.byte	0x04
	.zero		1


	//   ....[78]....
        /*05c8*/ 	.word	0x000029a0
        /*05cc*/ 	.word	0x000000ff
        /*05d0*/ 	.word	0x00000000
        /*05d4*/ 	.short	0x010a
        /*05d6*/ 	.byte	0x05
	.zero		1


	//   ....[79]....
        /*05d8*/ 	.word	0x00002a30
        /*05dc*/ 	.word	0x000000ff
        /*05e0*/ 	.word	0x00000000
        /*05e4*/ 	.short	0x010a
        /*05e6*/ 	.byte	0x05
	.zero		1


	//   ....[80]....
        /*05e8*/ 	.word	0x00002ac0
        /*05ec*/ 	.word	0x000000ff
        /*05f0*/ 	.word	0x00000000
        /*05f4*/ 	.short	0x010a
        /*05f6*/ 	.byte	0x05
	.zero		1


	//   ....[81]....
        /*05f8*/ 	.word	0x00002b50
        /*05fc*/ 	.word	0x000000ff
        /*0600*/ 	.word	0x00000000
        /*0604*/ 	.short	0x010a
        /*0606*/ 	.byte	0x05
	.zero		1


	//   ....[82]....
        /*0608*/ 	.word	0x00002be0
        /*060c*/ 	.word	0x000000ff
        /*0610*/ 	.word	0x00000000
        /*0614*/ 	.short	0x010a
        /*0616*/ 	.byte	0x05
	.zero		1


	//   ....[83]....
        /*0618*/ 	.word	0x00002c70
        /*061c*/ 	.word	0x000000ff
        /*0620*/ 	.word	0x00000000
        /*0624*/ 	.short	0x010a
        /*0626*/ 	.byte	0x05
	.zero		1


	//   ....[84]....
        /*0628*/ 	.word	0x00002d00
        /*062c*/ 	.word	0x000000ff
        /*0630*/ 	.word	0x00000000
        /*0634*/ 	.short	0x010a
        /*0636*/ 	.byte	0x05
	.zero		1


	//   ....[85]....
        /*0638*/ 	.word	0x00002d90
        /*063c*/ 	.word	0x000000ff
        /*0640*/ 	.word	0x00000000
        /*0644*/ 	.short	0x010a
        /*0646*/ 	.byte	0x05
	.zero		1


	//   ....[86]....
        /*0648*/ 	.word	0x00002e20
        /*064c*/ 	.word	0x000000ff
        /*0650*/ 	.word	0x00000000
        /*0654*/ 	.short	0x010a
        /*0656*/ 	.byte	0x05
	.zero		1


	//   ....[87]....
        /*0658*/ 	.word	0x00002eb0
        /*065c*/ 	.word	0x000000ff
        /*0660*/ 	.word	0x00000000
        /*0664*/ 	.short	0x010a
        /*0666*/ 	.byte	0x05
	.zero		1


	//   ....[88]....
        /*0668*/ 	.word	0x00002f40
        /*066c*/ 	.word	0x000000ff
        /*0670*/ 	.word	0x00000000
        /*0674*/ 	.short	0x010a
        /*0676*/ 	.byte	0x05
	.zero		1


	//   ....[89]....
        /*0678*/ 	.word	0x00002fd0
        /*067c*/ 	.word	0x000000ff
        /*0680*/ 	.word	0x00000000
        /*0684*/ 	.short	0x010a
        /*0686*/ 	.byte	0x05
	.zero		1


	//   ....[90]....
        /*0688*/ 	.word	0x00003060
        /*068c*/ 	.word	0x000000ff
        /*0690*/ 	.word	0x00000000
        /*0694*/ 	.short	0x010a
        /*0696*/ 	.byte	0x05
	.zero		1


	//   ....[91]....
        /*0698*/ 	.word	0x000030f0
        /*069c*/ 	.word	0x000000ff
        /*06a0*/ 	.word	0x00000000
        /*06a4*/ 	.short	0x010a
        /*06a6*/ 	.byte	0x05
	.zero		1


	//   ....[92]....
        /*06a8*/ 	.word	0x00003180
        /*06ac*/ 	.word	0x000000ff
        /*06b0*/ 	.word	0x00000000
        /*06b4*/ 	.short	0x010a
        /*06b6*/ 	.byte	0x05
	.zero		1


	//   ....[93]....
        /*06b8*/ 	.word	0x00003210
        /*06bc*/ 	.word	0x000000ff
        /*06c0*/ 	.word	0x00000000
        /*06c4*/ 	.short	0x010a
        /*06c6*/ 	.byte	0x05
	.zero		1


	//   ....[94]....
        /*06c8*/ 	.word	0x000032a0
        /*06cc*/ 	.word	0x000000ff
        /*06d0*/ 	.word	0x00000000
        /*06d4*/ 	.short	0x010a
        /*06d6*/ 	.byte	0x05
	.zero		1


	//   ....[95]....
        /*06d8*/ 	.word	0x00003330
        /*06dc*/ 	.word	0x000000ff
        /*06e0*/ 	.word	0x00000000
        /*06e4*/ 	.short	0x010a
        /*06e6*/ 	.byte	0x05
	.zero		1


	//   ....[96]....
        /*06e8*/ 	.word	0x000033c0
        /*06ec*/ 	.word	0x000000ff
        /*06f0*/ 	.word	0x00000000
        /*06f4*/ 	.short	0x010a
        /*06f6*/ 	.byte	0x05
	.zero		1


	//   ....[97]....
        /*06f8*/ 	.word	0x00003450
        /*06fc*/ 	.word	0x000000ff
        /*0700*/ 	.word	0x00000000
        /*0704*/ 	.short	0x010a
        /*0706*/ 	.byte	0x05
	.zero		1


	//   ....[98]....
        /*0708*/ 	.word	0x000034f0
        /*070c*/ 	.word	0x00000000
        /*0710*/ 	.word	0x00000000
        /*0714*/ 	.short	0x010a
        /*0716*/ 	.byte	0xff
	.zero		1


	//   ....[99]....
        /*0718*/ 	.word	0x00003630
        /*071c*/ 	.word	0x00000002
        /*0720*/ 	.word	0x000001f0
        /*0724*/ 	.short	0x010a
        /*0726*/ 	.byte	0xff
	.zero		1


	//   ....[100]....
        /*0728*/ 	.word	0x00003690
        /*072c*/ 	.word	0x00000004
        /*0730*/ 	.word	0x00000000
        /*0734*/ 	.short	0x0101
        /*0736*/ 	.byte	0xff
	.zero		1


	//   ....[101]....
        /*0738*/ 	.word	0x000036b0
        /*073c*/ 	.word	0x000000ff
        /*0740*/ 	.word	0x000001a0
        /*0744*/ 	.short	0x010a
        /*0746*/ 	.byte	0x04
	.zero		1


	//   ....[102]....
        /*0748*/ 	.word	0x000037d0
        /*074c*/ 	.word	0x00000002
        /*0750*/ 	.word	0x00000190
        /*0754*/ 	.short	0x010a
        /*0756*/ 	.byte	0xff
	.zero		1


	//   ....[103]....
        /*0758*/ 	.word	0x000038e0
        /*075c*/ 	.word	0x00000002
        /*0760*/ 	.word	0x00000000
        /*0764*/ 	.short	0x0101
        /*0766*/ 	.byte	0xff
	.zero		1


	//   ....[104]....
        /*0768*/ 	.word	0x00003970
        /*076c*/ 	.word	0x000000ff
        /*0770*/ 	.word	0x000001a0
        /*0774*/ 	.short	0x0106
        /*0776*/ 	.byte	0x04
	.zero		1


	//   ....[105]....
        /*0778*/ 	.word	0x00003990
        /*077c*/ 	.word	0x000000ff
        /*0780*/ 	.word	0x000001a0
        /*0784*/ 	.short	0x010a
        /*0786*/ 	.byte	0x04
	.zero		1


	//   ....[106]....
        /*0788*/ 	.word	0x00003a20
        /*078c*/ 	.word	0x000000ff
        /*0790*/ 	.word	0x000001a0
        /*0794*/ 	.short	0x0106
        /*0796*/ 	.byte	0x07
	.zero		1


	//   ....[107]....
        /*0798*/ 	.word	0x00003a60
        /*079c*/ 	.word	0x00000000
        /*07a0*/ 	.word	0x000001a0
        /*07a4*/ 	.short	0x010a
        /*07a6*/ 	.byte	0xff
	.zero		1


	//   ....[108]....
        /*07a8*/ 	.word	0x00003fc0
        /*07ac*/ 	.word	0x00000000
        /*07b0*/ 	.word	0x00000190
        /*07b4*/ 	.short	0x010a
        /*07b6*/ 	.byte	0xff
	.zero		1


	//   ....[109]....
        /*07b8*/ 	.word	0x000040c0
        /*07bc*/ 	.word	0x00000003
        /*07c0*/ 	.word	0x00000000
        /*07c4*/ 	.short	0x0101
        /*07c6*/ 	.byte	0xff
	.zero		1


	//   ....[110]....
        /*07c8*/ 	.word	0x000040d0
        /*07cc*/ 	.word	0x000000ff
        /*07d0*/ 	.word	0x00000000
        /*07d4*/ 	.short	0x010a
        /*07d6*/ 	.byte	0x04
	.zero		1


	//   ....[111]....
        /*07d8*/ 	.word	0x00004150
        /*07dc*/ 	.word	0x000000ff
        /*07e0*/ 	.word	0x000001d0
        /*07e4*/ 	.short	0x010a
        /*07e6*/ 	.byte	0x1f
	.zero		1


	//   ....[112]....
        /*07e8*/ 	.word	0x00004230
        /*07ec*/ 	.word	0x000000ff
        /*07f0*/ 	.word	0x00000000
        /*07f4*/ 	.short	0x010a
        /*07f6*/ 	.byte	0x05
	.zero		1


	//   ....[113]....
        /*07f8*/ 	.word	0x00004370
        /*07fc*/ 	.word	0x000000ff
        /*0800*/ 	.word	0x00000000
        /*0804*/ 	.short	0x010a
        /*0806*/ 	.byte	0x04
	.zero		1


	//   ....[114]....
        /*0808*/ 	.word	0x00004600
        /*080c*/ 	.word	0x000000ff
        /*0810*/ 	.word	0x00000000
        /*0814*/ 	.short	0x010a
        /*0816*/ 	.byte	0x04
	.zero		1


	//   ....[115]....
        /*0818*/ 	.word	0x00004690
        /*081c*/ 	.word	0x000000ff
        /*0820*/ 	.word	0x00000000
        /*0824*/ 	.short	0x010a
        /*0826*/ 	.byte	0x05
	.zero		1


	//   ....[116]....
        /*0828*/ 	.word	0x00004720
        /*082c*/ 	.word	0x000000ff
        /*0830*/ 	.word	0x00000000
        /*0834*/ 	.short	0x010a
        /*0836*/ 	.byte	0x05
	.zero		1


	//   ....[117]....
        /*0838*/ 	.word	0x000047b0
        /*083c*/ 	.word	0x000000ff
        /*0840*/ 	.word	0x00000000
        /*0844*/ 	.short	0x010a
        /*0846*/ 	.byte	0x04
	.zero		1


	//   ....[118]....
        /*0848*/ 	.word	0x00004ca0
        /*084c*/ 	.word	0x00000003
        /*0850*/ 	.word	0x00000190
        /*0854*/ 	.short	0x010a
        /*0856*/ 	.byte	0xff
	.zero		1


	//   ....[119]....
        /*0858*/ 	.word	0x00004e10
        /*085c*/ 	.word	0x00000000
        /*0860*/ 	.word	0x00000000
        /*0864*/ 	.short	0x0101
        /*0866*/ 	.byte	0xff
	.zero		1


	//   ....[120]....
        /*0868*/ 	.word	0x000052c0
        /*086c*/ 	.word	0x000000ff
        /*0870*/ 	.word	0x00000188
        /*0874*/ 	.short	0x010a
        /*0876*/ 	.byte	0x18
	.zero		1


	//   ....[121]....
        /*0878*/ 	.word	0x00005490
        /*087c*/ 	.word	0x000000ff
        /*0880*/ 	.word	0x00000170
        /*0884*/ 	.short	0x010a
        /*0886*/ 	.byte	0x04
	.zero		1


	//   ....[122]....
        /*0888*/ 	.word	0x000056f0
        /*088c*/ 	.word	0x000000ff
        /*0890*/ 	.word	0x00000160
        /*0894*/ 	.short	0x010b
        /*0896*/ 	.byte	0x04
	.zero		1


	//   ....[123]....
        /*0898*/ 	.word	0x00005700
        /*089c*/ 	.word	0x000000ff
        /*08a0*/ 	.word	0x00000000
        /*08a4*/ 	.short	0x0101
        /*08a6*/ 	.byte	0x05
	.zero		1


	//   ....[124]....
        /*08a8*/ 	.word	0x00005750
        /*08ac*/ 	.word	0x000000ff
        /*08b0*/ 	.word	0x00000000
        /*08b4*/ 	.short	0x010a
        /*08b6*/ 	.byte	0x04
	.zero		1


	//   ....[125]....
        /*08b8*/ 	.word	0x000057f0
        /*08bc*/ 	.word	0x00000000
        /*08c0*/ 	.word	0x00000000
        /*08c4*/ 	.short	0x010a
        /*08c6*/ 	.byte	0xff
	.zero		1


	//   ....[126]....
        /*08c8*/ 	.word	0x00005b20
        /*08cc*/ 	.word	0x00000008
        /*08d0*/ 	.word	0x00000190
        /*08d4*/ 	.short	0x010a
        /*08d6*/ 	.byte	0xff
	.zero		1


	//   ....[127]....
        /*08d8*/ 	.word	0x00005ca0
        /*08dc*/ 	.word	0x00000000
        /*08e0*/ 	.word	0x00000000
        /*08e4*/ 	.short	0x0101
        /*08e6*/ 	.byte	0xff
	.zero		1


	//   ....[128]....
        /*08e8*/ 	.word	0x00006710
        /*08ec*/ 	.word	0x00000000
        /*08f0*/ 	.word	0x00000160
        /*08f4*/ 	.short	0x010a
        /*08f6*/ 	.byte	0xff
	.zero		1


	//   ....[129]....
        /*08f8*/ 	.word	0x00006740
        /*08fc*/ 	.word	0x00000024
        /*0900*/ 	.word	0x000001b0
        /*0904*/ 	.short	0x010a
        /*0906*/ 	.byte	0xff
	.zero		1


	//   ....[130]....
        /*0908*/ 	.word	0x00006860
        /*090c*/ 	.word	0x00000000
        /*0910*/ 	.word	0x00000160
        /*0914*/ 	.short	0x010a
        /*0916*/ 	.byte	0xff
	.zero		1


	//   ....[131]....
        /*0918*/ 	.word	0x00006910
        /*091c*/ 	.word	0x00000024
        /*0920*/ 	.word	0x000001b0
        /*0924*/ 	.short	0x010a
        /*0926*/ 	.byte	0xff
	.zero		1


	//   ....[132]....
        /*0928*/ 	.word	0x00006ca0
        /*092c*/ 	.word	0x000000ff
        /*0930*/ 	.word	0x00000000
        /*0934*/ 	.short	0x0101
        /*0936*/ 	.byte	0x04
	.zero		1


	//   ....[133]....
        /*0938*/ 	.word	0x00006ef0
        /*093c*/ 	.word	0x00000002
        /*0940*/ 	.word	0x00000000
        /*0944*/ 	.short	0x0101
        /*0946*/ 	.byte	0xff
	.zero		1


	//   ....[134]....
        /*0948*/ 	.word	0x00007190
        /*094c*/ 	.word	0x00000000
        /*0950*/ 	.word	0x00000200
        /*0954*/ 	.short	0x010a
        /*0956*/ 	.byte	0xff
	.zero		1


	//   ....[135]....
        /*0958*/ 	.word	0x000071f0
        /*095c*/ 	.word	0x00000000
        /*0960*/ 	.word	0x000000b0
        /*0964*/ 	.short	0x010a
        /*0966*/ 	.byte	0xff
	.zero		1


	//   ....[136]....
        /*0968*/ 	.word	0x00007250
        /*096c*/ 	.word	0x00000000
        /*0970*/ 	.word	0x000000b0
        /*0974*/ 	.short	0x010a
        /*0976*/ 	.byte	0xff
	.zero		1


	//   ....[137]....
        /*0978*/ 	.word	0x000072a0
        /*097c*/ 	.word	0x00000003
        /*0980*/ 	.word	0x00000190
        /*0984*/ 	.short	0x010a
        /*0986*/ 	.byte	0xff
	.zero		1


	//   ....[138]....
        /*0988*/ 	.word	0x00007300
        /*098c*/ 	.word	0x00000000
        /*0990*/ 	.word	0x00000000
        /*0994*/ 	.short	0x010a
        /*0996*/ 	.byte	0xff
	.zero		1


	//   ....[139]....
        /*0998*/ 	.word	0x00007360
        /*099c*/ 	.word	0x00000000
        /*09a0*/ 	.word	0x00000000
        /*09a4*/ 	.short	0x010a
        /*09a6*/ 	.byte	0xff
	.zero		1


	//   ....[140]....
        /*09a8*/ 	.word	0x000073c0
        /*09ac*/ 	.word	0x00000000
        /*09b0*/ 	.word	0x00000000
        /*09b4*/ 	.short	0x010a
        /*09b6*/ 	.byte	0xff
	.zero		1


	//   ....[141]....
        /*09b8*/ 	.word	0x00007420
        /*09bc*/ 	.word	0x00000000
        /*09c0*/ 	.word	0x00000000
        /*09c4*/ 	.short	0x010a
        /*09c6*/ 	.byte	0xff
	.zero		1


	//   ....[142]....
        /*09c8*/ 	.word	0x00007480
        /*09cc*/ 	.word	0x00000000
        /*09d0*/ 	.word	0x00000000
        /*09d4*/ 	.short	0x010a
        /*09d6*/ 	.byte	0xff
	.zero		1


	//   ....[143]....
        /*09d8*/ 	.word	0x000074e0
        /*09dc*/ 	.word	0x00000000
        /*09e0*/ 	.word	0x00000000
        /*09e4*/ 	.short	0x010a
        /*09e6*/ 	.byte	0xff
	.zero		1


	//   ....[144]....
        /*09e8*/ 	.word	0x00007540
        /*09ec*/ 	.word	0x00000000
        /*09f0*/ 	.word	0x00000000
        /*09f4*/ 	.short	0x010a
        /*09f6*/ 	.byte	0xff
	.zero		1


	//   ....[145]....
        /*09f8*/ 	.word	0x000075a0
        /*09fc*/ 	.word	0x00000000
        /*0a00*/ 	.word	0x00000000
        /*0a04*/ 	.short	0x010a
        /*0a06*/ 	.byte	0xff
	.zero		1


	//   ....[146]....
        /*0a08*/ 	.word	0x00007600
        /*0a0c*/ 	.word	0x00000000
        /*0a10*/ 	.word	0x00000000
        /*0a14*/ 	.short	0x010a
        /*0a16*/ 	.byte	0xff
	.zero		1


	//   ....[147]....
        /*0a18*/ 	.word	0x00007660
        /*0a1c*/ 	.word	0x00000000
        /*0a20*/ 	.word	0x00000000
        /*0a24*/ 	.short	0x010a
        /*0a26*/ 	.byte	0xff
	.zero		1


	//   ....[148]....
        /*0a28*/ 	.word	0x000076c0
        /*0a2c*/ 	.word	0x00000000
        /*0a30*/ 	.word	0x00000000
        /*0a34*/ 	.short	0x010a
        /*0a36*/ 	.byte	0xff
	.zero		1


	//   ....[149]....
        /*0a38*/ 	.word	0x00007720
        /*0a3c*/ 	.word	0x00000000
        /*0a40*/ 	.word	0x00000000
        /*0a44*/ 	.short	0x010a
        /*0a46*/ 	.byte	0xff
	.zero		1


	//   ....[150]....
        /*0a48*/ 	.word	0x00007780
        /*0a4c*/ 	.word	0x00000000
        /*0a50*/ 	.word	0x00000000
        /*0a54*/ 	.short	0x010a
        /*0a56*/ 	.byte	0xff
	.zero		1


	//   ....[151]....
        /*0a58*/ 	.word	0x000077e0
        /*0a5c*/ 	.word	0x00000000
        /*0a60*/ 	.word	0x00000000
        /*0a64*/ 	.short	0x010a
        /*0a66*/ 	.byte	0xff
	.zero		1


	//   ....[152]....
        /*0a68*/ 	.word	0x00007840
        /*0a6c*/ 	.word	0x00000000
        /*0a70*/ 	.word	0x00000000
        /*0a74*/ 	.short	0x010a
        /*0a76*/ 	.byte	0xff
	.zero		1


	//   ....[153]....
        /*0a78*/ 	.word	0x000078a0
        /*0a7c*/ 	.word	0x00000000
        /*0a80*/ 	.word	0x00000000
        /*0a84*/ 	.short	0x010a
        /*0a86*/ 	.byte	0xff
	.zero		1


	//   ....[154]....
        /*0a88*/ 	.word	0x00007900
        /*0a8c*/ 	.word	0x00000000
        /*0a90*/ 	.word	0x00000000
        /*0a94*/ 	.short	0x010a
        /*0a96*/ 	.byte	0xff
	.zero		1


	//   ....[155]....
        /*0a98*/ 	.word	0x00007960
        /*0a9c*/ 	.word	0x00000000
        /*0aa0*/ 	.word	0x00000000
        /*0aa4*/ 	.short	0x010a
        /*0aa6*/ 	.byte	0xff
	.zero		1


	//   ....[156]....
        /*0aa8*/ 	.word	0x000079c0
        /*0aac*/ 	.word	0x00000000
        /*0ab0*/ 	.word	0x00000000
        /*0ab4*/ 	.short	0x010a
        /*0ab6*/ 	.byte	0xff
	.zero		1


	//   ....[157]....
        /*0ab8*/ 	.word	0x00007a20
        /*0abc*/ 	.word	0x00000000
        /*0ac0*/ 	.word	0x00000000
        /*0ac4*/ 	.short	0x010a
        /*0ac6*/ 	.byte	0xff
	.zero		1


	//   ....[158]....
        /*0ac8*/ 	.word	0x00007a80
        /*0acc*/ 	.word	0x00000000
        /*0ad0*/ 	.word	0x00000000
        /*0ad4*/ 	.short	0x010a
        /*0ad6*/ 	.byte	0xff
	.zero		1


	//   ....[159]....
        /*0ad8*/ 	.word	0x00007ad0
        /*0adc*/ 	.word	0x00000002
        /*0ae0*/ 	.word	0x000001f0
        /*0ae4*/ 	.short	0x010a
        /*0ae6*/ 	.byte	0xff
	.zero		1


	//   ....[160]....
        /*0ae8*/ 	.word	0x00007b30
        /*0aec*/ 	.word	0x00000002
        /*0af0*/ 	.word	0x000001a0
        /*0af4*/ 	.short	0x010a
        /*0af6*/ 	.byte	0xff
	.zero		1


	//   ....[161]....
        /*0af8*/ 	.word	0x00007b80
        /*0afc*/ 	.word	0x00000002
        /*0b00*/ 	.word	0x00000190
        /*0b04*/ 	.short	0x010a
        /*0b06*/ 	.byte	0xff
	.zero		1


	//   ....[162]....
        /*0b08*/ 	.word	0x00007be0
        /*0b0c*/ 	.word	0x00000000
        /*0b10*/ 	.word	0x000001a0
        /*0b14*/ 	.short	0x010a
        /*0b16*/ 	.byte	0xff
	.zero		1


	//   ....[163]....
        /*0b18*/ 	.word	0x00007c30
        /*0b1c*/ 	.word	0x00000000
        /*0b20*/ 	.word	0x00000190
        /*0b24*/ 	.short	0x010a
        /*0b26*/ 	.byte	0xff
	.zero		1


	//   ....[164]....
        /*0b28*/ 	.word	0x00007c90
        /*0b2c*/ 	.word	0x00000003
        /*0b30*/ 	.word	0x000001d0
        /*0b34*/ 	.short	0x010a
        /*0b36*/ 	.byte	0xff
	.zero		1


	//   ....[165]....
        /*0b38*/ 	.word	0x00007cf0
        /*0b3c*/ 	.word	0x00000000
        /*0b40*/ 	.word	0x00000000
        /*0b44*/ 	.short	0x010a
        /*0b46*/ 	.byte	0xff
	.zero		1


	//   ....[166]....
        /*0b48*/ 	.word	0x00007d50
        /*0b4c*/ 	.word	0x00000000
        /*0b50*/ 	.word	0x00000000
        /*0b54*/ 	.short	0x010a
        /*0b56*/ 	.byte	0xff
	.zero		1


	//   ....[167]....
        /*0b58*/ 	.word	0x00007db0
        /*0b5c*/ 	.word	0x00000000
        /*0b60*/ 	.word	0x00000000
        /*0b64*/ 	.short	0x010a
        /*0b66*/ 	.byte	0xff
	.zero		1


	//   ....[168]....
        /*0b68*/ 	.word	0x00007e10
        /*0b6c*/ 	.word	0x00000000
        /*0b70*/ 	.word	0x00000000
        /*0b74*/ 	.short	0x010a
        /*0b76*/ 	.byte	0xff
	.zero		1


	//   ....[169]....
        /*0b78*/ 	.word	0x00007e70
        /*0b7c*/ 	.word	0x00000000
        /*0b80*/ 	.word	0x00000000
        /*0b84*/ 	.short	0x010a
        /*0b86*/ 	.byte	0xff
	.zero		1


	//   ....[170]....
        /*0b88*/ 	.word	0x00007ec0
        /*0b8c*/ 	.word	0x00000003
        /*0b90*/ 	.word	0x00000190
        /*0b94*/ 	.short	0x010a
        /*0b96*/ 	.byte	0xff
	.zero		1


	//   ....[171]....
        /*0b98*/ 	.word	0x00007f20
        /*0b9c*/ 	.word	0x00000000
        /*0ba0*/ 	.word	0x00000188
        /*0ba4*/ 	.short	0x010a
        /*0ba6*/ 	.byte	0xff
	.zero		1


	//   ....[172]....
        /*0ba8*/ 	.word	0x00007f80
        /*0bac*/ 	.word	0x00000003
        /*0bb0*/ 	.word	0x00000170
        /*0bb4*/ 	.short	0x010a
        /*0bb6*/ 	.byte	0xff
	.zero		1


	//   ....[173]....
        /*0bb8*/ 	.word	0x00007fe0
        /*0bbc*/ 	.word	0x00000000
        /*0bc0*/ 	.word	0x00000000
        /*0bc4*/ 	.short	0x010a
        /*0bc6*/ 	.byte	0xff
	.zero		1


	//   ....[174]....
        /*0bc8*/ 	.word	0x00008030
        /*0bcc*/ 	.word	0x00000008
        /*0bd0*/ 	.word	0x00000190
        /*0bd4*/ 	.short	0x010a
        /*0bd6*/ 	.byte	0xff
	.zero		1


	//   ....[175]....
        /*0bd8*/ 	.word	0x00008080
        /*0bdc*/ 	.word	0x00000000
        /*0be0*/ 	.word	0x00000160
        /*0be4*/ 	.short	0x010a
        /*0be6*/ 	.byte	0xff
	.zero		1


	//   ....[176]....
        /*0be8*/ 	.word	0x000080d0
        /*0bec*/ 	.word	0x00000024
        /*0bf0*/ 	.word	0x000001b0
        /*0bf4*/ 	.short	0x010a
        /*0bf6*/ 	.byte	0xff
	.zero		1


	//----- nvinfo : EIATTR_NUM_MBARRIERS
	.align		4
.L_47:
        /*0bf8*/ 	.byte	0x03, 0x38
        /*0bfa*/ 	.short	0x0042


	//----- nvinfo : EIATTR_EXIT_INSTR_OFFSETS
	.align		4
        /*0bfc*/ 	.byte	0x04, 0x1c
        /*0bfe*/ 	.short	(.L_49 - .L_48)


	//   ....[0]....
.L_48:
        /*0c00*/ 	.word	0x00003520


	//   ....[1]....
        /*0c04*/ 	.word	0x00003a30


	//   ....[2]....
        /*0c08*/ 	.word	0x00003a90


	//   ....[3]....
        /*0c0c*/ 	.word	0x00004a10


	//   ....[4]....
        /*0c10*/ 	.word	0x00005820


	//   ....[5]....
        /*0c14*/ 	.word	0x00005860


	//   ....[6]....
        /*0c18*/ 	.word	0x000070a0


	//   ....[7]....
        /*0c1c*/ 	.word	0x00007120


	//   ....[8]....
        /*0c20*/ 	.word	0x00007150


	//   ....[9]....
        /*0c24*/ 	.word	0x00007180


	//----- nvinfo : EIATTR_MAX_THREADS
	.align		4
.L_49:
        /*0c28*/ 	.byte	0x04, 0x05
        /*0c2a*/ 	.short	(.L_51 - .L_50)
.L_50:
        /*0c2c*/ 	.word	0x00000100
        /*0c30*/ 	.word	0x00000001
        /*0c34*/ 	.word	0x00000001


	//----- nvinfo : EIATTR_CRS_STACK_SIZE
	.align		4
.L_51:
        /*0c38*/ 	.byte	0x04, 0x1e
        /*0c3a*/ 	.short	(.L_53 - .L_52)
.L_52:
        /*0c3c*/ 	.word	0x00000000


	//----- nvinfo : EIATTR_CBANK_PARAM_SIZE
	.align		4
.L_53:
        /*0c40*/ 	.byte	0x03, 0x19
        /*0c42*/ 	.short	0x0800


	//----- nvinfo : EIATTR_PARAM_CBANK
	.align		4
        /*0c44*/ 	.byte	0x04, 0x0a
        /*0c46*/ 	.short	(.L_55 - .L_54)
	.align		4
.L_54:
        /*0c48*/ 	.word	index@(.nv.constant0._ZN7cutlass13device_kernelINS_4gemm6kernel13GemmUniversalIN4cute5tupleIJiiiiEEENS1_10collective13CollectiveMmaINS1_35MainloopSm100TmaUmmaWarpSpecializedILi22ELi2ELi4ENS5_IJNS4_1CILi2EEENSA_ILi1EEESC_EEEEENS5_IJNSA_ILi64EEENSA_ILi16EEESF_EEENS_10bfloat16_tENS5_IJlSC_lEEESI_SJ_NS4_8TiledMMAINS4_8MMA_AtomIJNS4_20SM100_MMA_F16BF16_SSISI_SI_fLi64ELi16ELNS4_4UMMA5MajorE0ELSO_0ELNSN_7ScaleInE0ELSP_0EEEEEENS4_6LayoutINS5_IJSC_SC_SC_EEENS5_IJNSA_ILi0EEESU_SU_EEEEENS5_IJNS4_10UnderscoreESX_SX_EEEEENS4_13SM90_TMA_LOADENS4_14ComposedLayoutINS4_7SwizzleILi3ELi4ELi3EEENS4_18smem_ptr_flag_bitsILi16EEENSS_INS5_IJNSA_ILi8EEESF_EEENS5_IJSF_SC_EEEEEEEvNS4_8identityENS4_23SM90_TMA_LOAD_MULTICASTES1A_vS1B_EENS_8epilogue10collective18CollectiveEpilogueINS1E_23Sm100TmaWarpSpecializedILi2ELi1ELi8ELb1ELb0EEEJSH_NS5_IJNSS_ISF_SC_EENSS_ISG_SC_EEEEESI_SJ_SI_SJ_NS1E_6fusion15FusionCallbacksIS1I_NS1M_17LinearCombinationISI_fSI_fLNS_15FloatRoundStyleE2EEESH_S1L_JEEENS4_5SM1004TMEM4LOAD26SM100_TMEM_LOAD_16dp256b2xES10_NS11_INS12_ILi1ELi4ELi3EEES15_NSS_INS5_IJS16_SG_EEENS5_IJSG_SC_EEEEEEENS4_17SM75_U32x4_LDSM_NENS4_14SM90_TMA_STOREES20_NS4_17SM90_U32x4_STSM_NENS4_39AutoVectorizingCopyWithAssumedAlignmentILi128EEEEEEvvEEEEvNT_6ParamsE)
        /*0c4c*/ 	.short	0x0380
        /*0c4e*/ 	.short	0x0800


	//----- nvinfo : EIATTR_SW_WAR
	.align		4
.L_55:
        /*0c50*/ 	.byte	0x04, 0x36
        /*0c52*/ 	.short	(.L_57 - .L_56)
.L_56:
        /*0c54*/ 	.word	0x00000008
.L_57:


//--------------------- .nv.callgraph             --------------------------
	.section	.nv.callgraph,"",@"SHT_CUDA_CALLGRAPH"
	.align	4
	.sectionentsize	8
	.align		4
        /*0000*/ 	.word	0x00000000
	.align		4
        /*0004*/ 	.word	0xffffffff
	.align		4
        /*0008*/ 	.word	index@(_ZN7cutlass13device_kernelINS_4gemm6kernel13GemmUniversalIN4cute5tupleIJiiiiEEENS1_10collective13CollectiveMmaINS1_35MainloopSm100TmaUmmaWarpSpecializedILi22ELi2ELi4ENS5_IJNS4_1CILi2EEENSA_ILi1EEESC_EEEEENS5_IJNSA_ILi64EEENSA_ILi16EEESF_EEENS_10bfloat16_tENS5_IJlSC_lEEESI_SJ_NS4_8TiledMMAINS4_8MMA_AtomIJNS4_20SM100_MMA_F16BF16_SSISI_SI_fLi64ELi16ELNS4_4UMMA5MajorE0ELSO_0ELNSN_7ScaleInE0ELSP_0EEEEEENS4_6LayoutINS5_IJSC_SC_SC_EEENS5_IJNSA_ILi0EEESU_SU_EEEEENS5_IJNS4_10UnderscoreESX_SX_EEEEENS4_13SM90_TMA_LOADENS4_14ComposedLayoutINS4_7SwizzleILi3ELi4ELi3EEENS4_18smem_ptr_flag_bitsILi16EEENSS_INS5_IJNSA_ILi8EEESF_EEENS5_IJSF_SC_EEEEEEEvNS4_8identityENS4_23SM90_TMA_LOAD_MULTICASTES1A_vS1B_EENS_8epilogue10collective18CollectiveEpilogueINS1E_23Sm100TmaWarpSpecializedILi2ELi1ELi8ELb1ELb0EEEJSH_NS5_IJNSS_ISF_SC_EENSS_ISG_SC_EEEEESI_SJ_SI_SJ_NS1E_6fusion15FusionCallbacksIS1I_NS1M_17LinearCombinationISI_fSI_fLNS_15FloatRoundStyleE2EEESH_S1L_JEEENS4_5SM1004TMEM4LOAD26SM100_TMEM_LOAD_16dp256b2xES10_NS11_INS12_ILi1ELi4ELi3EEES15_NSS_INS5_IJS16_SG_EEENS5_IJSG_SC_EEEEEEENS4_17SM75_U32x4_LDSM_NENS4_14SM90_TMA_STOREES20_NS4_17SM90_U32x4_STSM_NENS4_39AutoVectorizingCopyWithAssumedAlignmentILi128EEEEEEvvEEEEvNT_6ParamsE)
	.align		4
        /*000c*/ 	.word	index@(__assertfail)
	.align		4
        /*0010*/ 	.word	0x00000000
	.align		4
        /*0014*/ 	.word	0xfffffffe
	.align		4
        /*0018*/ 	.word	0x00000000
	.align		4
        /*001c*/ 	.word	0xfffffffd
	.align		4
        /*0020*/ 	.word	0x00000000
	.align		4
        /*0024*/ 	.word	0xfffffffc


//--------------------- .nv.constant4             --------------------------
	.section	.nv.constant4,"a",@progbits
	.align	8
	.align		8
.nv.constant4:
        /*0000*/ 	.dword	__assertfail
	.align		8
        /*0008*/ 	.dword	__unnamed_1
	.align		8
        /*0010*/ 	.dword	__unnamed_2
	.align		8
        /*0018*/ 	.dword	_ZN40_INTERNAL_10b9d4da_4_k_cu_28709363_144094cuda3std3__45__cpo5beginE
	.align		8
        /*0020*/ 	.dword	_ZN40_INTERNAL_10b9d4da_4_k_cu_28709363_144094cuda3std3__45__cpo3endE
	.align		8
        /*0028*/ 	.dword	_ZN40_INTERNAL_10b9d4da_4_k_cu_28709363_144094cuda3std3__45__cpo6cbeginE
	.align		8
        /*0030*/ 	.dword	_ZN40_INTERNAL_10b9d4da_4_k_cu_28709363_144094cuda3std3__45__cpo4cendE
	.align		8
        /*0038*/ 	.dword	_ZN40_INTERNAL_10b9d4da_4_k_cu_28709363_144094cuda3std3__442_GLOBAL__N__10b9d4da_4_k_cu_28709363_144096ignoreE
	.align		8
        /*0040*/ 	.dword	_ZN40_INTERNAL_10b9d4da_4_k_cu_28709363_144094cuda3std3__419piecewise_constructE
	.align		8
        /*0048*/ 	.dword	_ZN40_INTERNAL_10b9d4da_4_k_cu_28709363_144094cuda3std3__48in_placeE
	.align		8
        /*0050*/ 	.dword	_ZN40_INTERNAL_10b9d4da_4_k_cu_28709363_144094cuda3std6ranges3__45__cpo4swapE
	.align		8
        /*0058*/ 	.dword	_ZN40_INTERNAL_10b9d4da_4_k_cu_28709363_144094cuda3std6ranges3__45__cpo9iter_moveE
	.align		8
        /*0060*/ 	.dword	_ZN40_INTERNAL_10b9d4da_4_k_cu_28709363_144094cute7productE
	.align		8
        /*0068*/ 	.dword	_ZN40_INTERNAL_10b9d4da_4_k_cu_28709363_144094cute1_E
	.align		8
        /*0070*/ 	.dword	$str$25
	.align		8
        /*0078*/ 	.dword	$str$26
	.align		8
        /*0080*/ 	.dword	$str$27
	.align		8
        /*0088*/ 	.dword	$str$28


//--------------------- .text._ZN7cutlass13device_kernelINS_4gemm6kernel13GemmUniversalIN4cute5tupleIJiiiiEEENS1_10collective13CollectiveMmaINS1_35MainloopSm100TmaUmmaWarpSpecializedILi22ELi2ELi4ENS5_IJNS4_1CILi2EEENSA_ILi1EEESC_EEEEENS5_IJNSA_ILi64EEENSA_ILi16EEESF_EEENS_10bfloat16_tENS5_IJlSC_lEEESI_SJ_NS4_8TiledMMAINS4_8MMA_AtomIJNS4_20SM100_MMA_F16BF16_SSISI_SI_fLi64ELi16ELNS4_4UMMA5MajorE0ELSO_0ELNSN_7ScaleInE0ELSP_0EEEEEENS4_6LayoutINS5_IJSC_SC_SC_EEENS5_IJNSA_ILi0EEESU_SU_EEEEENS5_IJNS4_10UnderscoreESX_SX_EEEEENS4_13SM90_TMA_LOADENS4_14ComposedLayoutINS4_7SwizzleILi3ELi4ELi3EEENS4_18smem_ptr_flag_bitsILi16EEENSS_INS5_IJNSA_ILi8EEESF_EEENS5_IJSF_SC_EEEEEEEvNS4_8identityENS4_23SM90_TMA_LOAD_MULTICASTES1A_vS1B_EENS_8epilogue10collective18CollectiveEpilogueINS1E_23Sm100TmaWarpSpecializedILi2ELi1ELi8ELb1ELb0EEEJSH_NS5_IJNSS_ISF_SC_EENSS_ISG_SC_EEEEESI_SJ_SI_SJ_NS1E_6fusion15FusionCallbacksIS1I_NS1M_17LinearCombinationISI_fSI_fLNS_15FloatRoundStyleE2EEESH_S1L_JEEENS4_5SM1004TMEM4LOAD26SM100_TMEM_LOAD_16dp256b2xES10_NS11_INS12_ILi1ELi4ELi3EEES15_NSS_INS5_IJS16_SG_EEENS5_IJSG_SC_EEEEEEENS4_17SM75_U32x4_LDSM_NENS4_14SM90_TMA_STOREES20_NS4_17SM90_U32x4_STSM_NENS4_39AutoVectorizingCopyWithAssumedAlignmentILi128EEEEEEvvEEEEvNT_6ParamsE --------------------------
	.section	.text._ZN7cutlass13device_kernelINS_4gemm6kernel13GemmUniversalIN4cute5tupleIJiiiiEEENS1_10collective13CollectiveMmaINS1_35MainloopSm100TmaUmmaWarpSpecializedILi22ELi2ELi4ENS5_IJNS4_1CILi2EEENSA_ILi1EEESC_EEEEENS5_IJNSA_ILi64EEENSA_ILi16EEESF_EEENS_10bfloat16_tENS5_IJlSC_lEEESI_SJ_NS4_8TiledMMAINS4_8MMA_AtomIJNS4_20SM100_MMA_F16BF16_SSISI_SI_fLi64ELi16ELNS4_4UMMA5MajorE0ELSO_0ELNSN_7ScaleInE0ELSP_0EEEEEENS4_6LayoutINS5_IJSC_SC_SC_EEENS5_IJNSA_ILi0EEESU_SU_EEEEENS5_IJNS4_10UnderscoreESX_SX_EEEEENS4_13SM90_TMA_LOADENS4_14ComposedLayoutINS4_7SwizzleILi3ELi4ELi3EEENS4_18smem_ptr_flag_bitsILi16EEENSS_INS5_IJNSA_ILi8EEESF_EEENS5_IJSF_SC_EEEEEEEvNS4_8identityENS4_23SM90_TMA_LOAD_MULTICASTES1A_vS1B_EENS_8epilogue10collective18CollectiveEpilogueINS1E_23Sm100TmaWarpSpecializedILi2ELi1ELi8ELb1ELb0EEEJSH_NS5_IJNSS_ISF_SC_EENSS_ISG_SC_EEEEESI_SJ_SI_SJ_NS1E_6fusion15FusionCallbacksIS1I_NS1M_17LinearCombinationISI_fSI_fLNS_15FloatRoundStyleE2EEESH_S1L_JEEENS4_5SM1004TMEM4LOAD26SM100_TMEM_LOAD_16dp256b2xES10_NS11_INS12_ILi1ELi4ELi3EEES15_NSS_INS5_IJS16_SG_EEENS5_IJSG_SC_EEEEEEENS4_17SM75_U32x4_LDSM_NENS4_14SM90_TMA_STOREES20_NS4_17SM90_U32x4_STSM_NENS4_39AutoVectorizingCopyWithAssumedAlignmentILi128EEEEEEvvEEEEvNT_6ParamsE,"ax",@progbits
	.align	128
.text._ZN7cutlass13device_kernelINS_4gemm6kernel13GemmUniversalIN4cute5tupleIJiiiiEEENS1_10collective13CollectiveMmaINS1_35MainloopSm100TmaUmmaWarpSpecializedILi22ELi2ELi4ENS5_IJNS4_1CILi2EEENSA_ILi1EEESC_EEEEENS5_IJNSA_ILi64EEENSA_ILi16EEESF_EEENS_10bfloat16_tENS5_IJlSC_lEEESI_SJ_NS4_8TiledMMAINS4_8MMA_AtomIJNS4_20SM100_MMA_F16BF16_SSISI_SI_fLi64ELi16ELNS4_4UMMA5MajorE0ELSO_0ELNSN_7ScaleInE0ELSP_0EEEEEENS4_6LayoutINS5_IJSC_SC_SC_EEENS5_IJNSA_ILi0EEESU_SU_EEEEENS5_IJNS4_10UnderscoreESX_SX_EEEEENS4_13SM90_TMA_LOADENS4_14ComposedLayoutINS4_7SwizzleILi3ELi4ELi3EEENS4_18smem_ptr_flag_bitsILi16EEENSS_INS5_IJNSA_ILi8EEESF_EEENS5_IJSF_SC_EEEEEEEvNS4_8identityENS4_23SM90_TMA_LOAD_MULTICASTES1A_vS1B_EENS_8epilogue10collective18CollectiveEpilogueINS1E_23Sm100TmaWarpSpecializedILi2ELi1ELi8ELb1ELb0EEEJSH_NS5_IJNSS_ISF_SC_EENSS_ISG_SC_EEEEESI_SJ_SI_SJ_NS1E_6fusion15FusionCallbacksIS1I_NS1M_17LinearCombinationISI_fSI_fLNS_15FloatRoundStyleE2EEESH_S1L_JEEENS4_5SM1004TMEM4LOAD26SM100_TMEM_LOAD_16dp256b2xES10_NS11_INS12_ILi1ELi4ELi3EEES15_NSS_INS5_IJS16_SG_EEENS5_IJSG_SC_EEEEEEENS4_17SM75_U32x4_LDSM_NENS4_14SM90_TMA_STOREES20_NS4_17SM90_U32x4_STSM_NENS4_39AutoVectorizingCopyWithAssumedAlignmentILi128EEEEEEvvEEEEvNT_6ParamsE:
        .type           _ZN7cutlass13device_kernelINS_4gemm6kernel13GemmUniversalIN4cute5tupleIJiiiiEEENS1_10collective13CollectiveMmaINS1_35MainloopSm100TmaUmmaWarpSpecializedILi22ELi2ELi4ENS5_IJNS4_1CILi2EEENSA_ILi1EEESC_EEEEENS5_IJNSA_ILi64EEENSA_ILi16EEESF_EEENS_10bfloat16_tENS5_IJlSC_lEEESI_SJ_NS4_8TiledMMAINS4_8MMA_AtomIJNS4_20SM100_MMA_F16BF16_SSISI_SI_fLi64ELi16ELNS4_4UMMA5MajorE0ELSO_0ELNSN_7ScaleInE0ELSP_0EEEEEENS4_6LayoutINS5_IJSC_SC_SC_EEENS5_IJNSA_ILi0EEESU_SU_EEEEENS5_IJNS4_10UnderscoreESX_SX_EEEEENS4_13SM90_TMA_LOADENS4_14ComposedLayoutINS4_7SwizzleILi3ELi4ELi3EEENS4_18smem_ptr_flag_bitsILi16EEENSS_INS5_IJNSA_ILi8EEESF_EEENS5_IJSF_SC_EEEEEEEvNS4_8identityENS4_23SM90_TMA_LOAD_MULTICASTES1A_vS1B_EENS_8epilogue10collective18CollectiveEpilogueINS1E_23Sm100TmaWarpSpecializedILi2ELi1ELi8ELb1ELb0EEEJSH_NS5_IJNSS_ISF_SC_EENSS_ISG_SC_EEEEESI_SJ_SI_SJ_NS1E_6fusion15FusionCallbacksIS1I_NS1M_17LinearCombinationISI_fSI_fLNS_15FloatRoundStyleE2EEESH_S1L_JEEENS4_5SM1004TMEM4LOAD26SM100_TMEM_LOAD_16dp256b2xES10_NS11_INS12_ILi1ELi4ELi3EEES15_NSS_INS5_IJS16_SG_EEENS5_IJSG_SC_EEEEEEENS4_17SM75_U32x4_LDSM_NENS4_14SM90_TMA_STOREES20_NS4_17SM90_U32x4_STSM_NENS4_39AutoVectorizingCopyWithAssumedAlignmentILi128EEEEEEvvEEEEvNT_6ParamsE,@function
        .size           _ZN7cutlass13device_kernelINS_4gemm6kernel13GemmUniversalIN4cute5tupleIJiiiiEEENS1_10collective13CollectiveMmaINS1_35MainloopSm100TmaUmmaWarpSpecializedILi22ELi2ELi4ENS5_IJNS4_1CILi2EEENSA_ILi1EEESC_EEEEENS5_IJNSA_ILi64EEENSA_ILi16EEESF_EEENS_10bfloat16_tENS5_IJlSC_lEEESI_SJ_NS4_8TiledMMAINS4_8MMA_AtomIJNS4_20SM100_MMA_F16BF16_SSISI_SI_fLi64ELi16ELNS4_4UMMA5MajorE0ELSO_0ELNSN_7ScaleInE0ELSP_0EEEEEENS4_6LayoutINS5_IJSC_SC_SC_EEENS5_IJNSA_ILi0EEESU_SU_EEEEENS5_IJNS4_10UnderscoreESX_SX_EEEEENS4_13SM90_TMA_LOADENS4_14ComposedLayoutINS4_7SwizzleILi3ELi4ELi3EEENS4_18smem_ptr_flag_bitsILi16EEENSS_INS5_IJNSA_ILi8EEESF_EEENS5_IJSF_SC_EEEEEEEvNS4_8identityENS4_23SM90_TMA_LOAD_MULTICASTES1A_vS1B_EENS_8epilogue10collective18CollectiveEpilogueINS1E_23Sm100TmaWarpSpecializedILi2ELi1ELi8ELb1ELb0EEEJSH_NS5_IJNSS_ISF_SC_EENSS_ISG_SC_EEEEESI_SJ_SI_SJ_NS1E_6fusion15FusionCallbacksIS1I_NS1M_17LinearCombinationISI_fSI_fLNS_15FloatRoundStyleE2EEESH_S1L_JEEENS4_5SM1004TMEM4LOAD26SM100_TMEM_LOAD_16dp256b2xES10_NS11_INS12_ILi1ELi4ELi3EEES15_NSS_INS5_IJS16_SG_EEENS5_IJSG_SC_EEEEEEENS4_17SM75_U32x4_LDSM_NENS4_14SM90_TMA_STOREES20_NS4_17SM90_U32x4_STSM_NENS4_39AutoVectorizingCopyWithAssumedAlignmentILi128EEEEEEvvEEEEvNT_6ParamsE,(.L_x_199 - _ZN7cutlass13device_kernelINS_4gemm6kernel13GemmUniversalIN4cute5tupleIJiiiiEEENS1_10collective13CollectiveMmaINS1_35MainloopSm100TmaUmmaWarpSpecializedILi22ELi2ELi4ENS5_IJNS4_1CILi2EEENSA_ILi1EEESC_EEEEENS5_IJNSA_ILi64EEENSA_ILi16EEESF_EEENS_10bfloat16_tENS5_IJlSC_lEEESI_SJ_NS4_8TiledMMAINS4_8MMA_AtomIJNS4_20SM100_MMA_F16BF16_SSISI_SI_fLi64ELi16ELNS4_4UMMA5MajorE0ELSO_0ELNSN_7ScaleInE0ELSP_0EEEEEENS4_6LayoutINS5_IJSC_SC_SC_EEENS5_IJNSA_ILi0EEESU_SU_EEEEENS5_IJNS4_10UnderscoreESX_SX_EEEEENS4_13SM90_TMA_LOADENS4_14ComposedLayoutINS4_7SwizzleILi3ELi4ELi3EEENS4_18smem_ptr_flag_bitsILi16EEENSS_INS5_IJNSA_ILi8EEESF_EEENS5_IJSF_SC_EEEEEEEvNS4_8identityENS4_23SM90_TMA_LOAD_MULTICASTES1A_vS1B_EENS_8epilogue10collective18CollectiveEpilogueINS1E_23Sm100TmaWarpSpecializedILi2ELi1ELi8ELb1ELb0EEEJSH_NS5_IJNSS_ISF_SC_EENSS_ISG_SC_EEEEESI_SJ_SI_SJ_NS1E_6fusion15FusionCallbacksIS1I_NS1M_17LinearCombinationISI_fSI_fLNS_15FloatRoundStyleE2EEESH_S1L_JEEENS4_5SM1004TMEM4LOAD26SM100_TMEM_LOAD_16dp256b2xES10_NS11_INS12_ILi1ELi4ELi3EEES15_NSS_INS5_IJS16_SG_EEENS5_IJSG_SC_EEEEEEENS4_17SM75_U32x4_LDSM_NENS4_14SM90_TMA_STOREES20_NS4_17SM90_U32x4_STSM_NENS4_39AutoVectorizingCopyWithAssumedAlignmentILi128EEEEEEvvEEEEvNT_6ParamsE)
        .other          _ZN7cutlass13device_kernelINS_4gemm6kernel13GemmUniversalIN4cute5tupleIJiiiiEEENS1_10collective13CollectiveMmaINS1_35MainloopSm100TmaUmmaWarpSpecializedILi22ELi2ELi4ENS5_IJNS4_1CILi2EEENSA_ILi1EEESC_EEEEENS5_IJNSA_ILi64EEENSA_ILi16EEESF_EEENS_10bfloat16_tENS5_IJlSC_lEEESI_SJ_NS4_8TiledMMAINS4_8MMA_AtomIJNS4_20SM100_MMA_F16BF16_SSISI_SI_fLi64ELi16ELNS4_4UMMA5MajorE0ELSO_0ELNSN_7ScaleInE0ELSP_0EEEEEENS4_6LayoutINS5_IJSC_SC_SC_EEENS5_IJNSA_ILi0EEESU_SU_EEEEENS5_IJNS4_10UnderscoreESX_SX_EEEEENS4_13SM90_TMA_LOADENS4_14ComposedLayoutINS4_7SwizzleILi3ELi4ELi3EEENS4_18smem_ptr_flag_bitsILi16EEENSS_INS5_IJNSA_ILi8EEESF_EEENS5_IJSF_SC_EEEEEEEvNS4_8identityENS4_23SM90_TMA_LOAD_MULTICASTES1A_vS1B_EENS_8epilogue10collective18CollectiveEpilogueINS1E_23Sm100TmaWarpSpecializedILi2ELi1ELi8ELb1ELb0EEEJSH_NS5_IJNSS_ISF_SC_EENSS_ISG_SC_EEEEESI_SJ_SI_SJ_NS1E_6fusion15FusionCallbacksIS1I_NS1M_17LinearCombinationISI_fSI_fLNS_15FloatRoundStyleE2EEESH_S1L_JEEENS4_5SM1004TMEM4LOAD26SM100_TMEM_LOAD_16dp256b2xES10_NS11_INS12_ILi1ELi4ELi3EEES15_NSS_INS5_IJS16_SG_EEENS5_IJSG_SC_EEEEEEENS4_17SM75_U32x4_LDSM_NENS4_14SM90_TMA_STOREES20_NS4_17SM90_U32x4_STSM_NENS4_39AutoVectorizingCopyWithAssumedAlignmentILi128EEEEEEvvEEEEvNT_6ParamsE,@"STO_CUDA_ENTRY STV_DEFAULT"
_ZN7cutlass13device_kernelINS_4gemm6kernel13GemmUniversalIN4cute5tupleIJiiiiEEENS1_10collective13CollectiveMmaINS1_35MainloopSm100TmaUmmaWarpSpecializedILi22ELi2ELi4ENS5_IJNS4_1CILi2EEENSA_ILi1EEESC_EEEEENS5_IJNSA_ILi64EEENSA_ILi16EEESF_EEENS_10bfloat16_tENS5_IJlSC_lEEESI_SJ_NS4_8TiledMMAINS4_8MMA_AtomIJNS4_20SM100_MMA_F16BF16_SSISI_SI_fLi64ELi16ELNS4_4UMMA5MajorE0ELSO_0ELNSN_7ScaleInE0ELSP_0EEEEEENS4_6LayoutINS5_IJSC_SC_SC_EEENS5_IJNSA_ILi0EEESU_SU_EEEEENS5_IJNS4_10UnderscoreESX_SX_EEEEENS4_13SM90_TMA_LOADENS4_14ComposedLayoutINS4_7SwizzleILi3ELi4ELi3EEENS4_18smem_ptr_flag_bitsILi16EEENSS_INS5_IJNSA_ILi8EEESF_EEENS5_IJSF_SC_EEEEEEEvNS4_8identityENS4_23SM90_TMA_LOAD_MULTICASTES1A_vS1B_EENS_8epilogue10collective18CollectiveEpilogueINS1E_23Sm100TmaWarpSpecializedILi2ELi1ELi8ELb1ELb0EEEJSH_NS5_IJNSS_ISF_SC_EENSS_ISG_SC_EEEEESI_SJ_SI_SJ_NS1E_6fusion15FusionCallbacksIS1I_NS1M_17LinearCombinationISI_fSI_fLNS_15FloatRoundStyleE2EEESH_S1L_JEEENS4_5SM1004TMEM4LOAD26SM100_TMEM_LOAD_16dp256b2xES10_NS11_INS12_ILi1ELi4ELi3EEES15_NSS_INS5_IJS16_SG_EEENS5_IJSG_SC_EEEEEEENS4_17SM75_U32x4_LDSM_NENS4_14SM90_TMA_STOREES20_NS4_17SM90_U32x4_STSM_NENS4_39AutoVectorizingCopyWithAssumedAlignmentILi128EEEEEEvvEEEEvNT_6ParamsE:
[----:B------:R-:W1:Y:S01]  /*0000*/  LDC R1, c[0x0][0x37c] ;  /* 0x0000df00ff017b82 */ /* 0x000e620000000800 */
[----:B------:R-:W2:Y:S01]  /*0010*/  S2R R48, SR_TID.X ;  /* 0x0000000000307919 */ /* 0x000ea20000002100 */
[----:B------:R-:W3:Y:S01]  /*0020*/  LDCU.64 UR8, c[0x0][0x890] ;  /* 0x00011200ff0877ac */ /* 0x000ee20008000a00 */
[----:B------:R-:W-:Y:S02]  /*0030*/  PRMT R23, RZ, 0x7610, R23 ;  /* 0x00007610ff177816 */ /* 0x000fe40000000017 */
[----:B------:R-:W-:Y:S01]  /*0040*/  ELECT P3, URZ, PT ;  /* 0x0000000000ff782f */ /* 0x000fe20003860000 */
[----:B---3--:R-:W-:-:S04]  /*0050*/  UISETP.NE.U32.AND UP0, UPT, UR8, URZ, UPT ;  /* 0x000000ff0800728c */ /* 0x008fc8000bf05070 */
[----:B------:R-:W-:Y:S01]  /*0060*/  UISETP.NE.AND.EX UP0, UPT, UR9, URZ, UPT, UP0 ;  /* 0x000000ff0900728c */ /* 0x000fe2000bf05300 */
[----:B--2---:R-:W-:-:S05]  /*0070*/  SHF.R.U32.HI R40, RZ, 0x5, R48 ;  /* 0x00000005ff287819 */ /* 0x004fca0000011630 */
[----:B------:R-:W2:Y:S02]  /*0080*/  SHFL.IDX PT, R0, R40, RZ, 0x1f ;  /* 0x00001fff28007589 */ /* 0x000ea400000e0000 */
[----:B--2---:R-:W-:Y:S01]  /*0090*/  R2UR UR18, R0 ;  /* 0x00000000001272ca */ /* 0x004fe200000e0000 */
[----:B-1----:R-:W-:-:S14]  /*00a0*/  BRA.U UP0, `(.L_x_0) ;  /* 0x0000000100307547 */ /* 0x002fdc000b800000 */
[----:B------:R-:W1:Y:S02]  /*00b0*/  LDCU.64 UR4, c[0x0][0x888] ;  /* 0x00011100ff0477ac */ /* 0x000e640008000a00 */
[----:B-1----:R-:W-:-:S04]  /*00c0*/  UISETP.NE.U32.AND UP0, UPT, UR4, URZ, UPT ;  /* 0x000000ff0400728c */ /* 0x002fc8000bf05070 */
[----:B------:R-:W-:-:S09]  /*00d0*/  UISETP.NE.AND.EX UP0, UPT, UR5, URZ, UPT, UP0 ;  /* 0x000000ff0500728c */ /* 0x000fd2000bf05300 */
[----:B------:R-:W-:Y:S05]  /*00e0*/  BRA.U !UP0, `(.L_x_1) ;  /* 0x0000000108147547 */ /* 0x000fea000b800000 */
[----:B------:R-:W1:Y:S01]  /*00f0*/  LDC.64 R2, c[0x0][0x888] ;  /* 0x00022200ff027b82 */ /* 0x000e620000000a00 */
[----:B------:R-:W1:Y:S02]  /*0100*/  LDCU.64 UR4, c[0x0][0x358] ;  /* 0x00006b00ff0477ac */ /* 0x000e640008000a00 */
[----:B-1----:R1:W5:Y:S01]  /*0110*/  LDG.E R19, desc[UR4][R2.64] ;  /* 0x0000000402137981 */ /* 0x002362000c1e1900 */
[----:B------:R-:W-:Y:S01]  /*0120*/  HFMA2 R23, -RZ, RZ, 0, 5.9604644775390625e-08 ;  /* 0x00000001ff177431 */ /* 0x000fe200000001ff */
[----:B------:R-:W-:Y:S05]  /*0130*/  BRA `(.L_x_0) ;  /* 0x00000000000c7947 */ /* 0x000fea0003800000 */
.L_x_1:
[----:B------:R-:W1:Y:S01]  /*0140*/  LDCU UR4, c[0x0][0x880] ;  /* 0x00011000ff0477ac */ /* 0x000e620008000800 */
[----:B------:R-:W-:Y:S01]  /*0150*/  HFMA2 R23, -RZ, RZ, 0, 5.9604644775390625e-08 ;  /* 0x00000001ff177431 */ /* 0x000fe200000001ff */
[----:B-1----:R-:W-:-:S07]  /*0160*/  MOV R19, UR4 ;  /* 0x0000000400137c02 */ /* 0x002fce0008000f00 */
.L_x_0:
[----:B------:R-:W2:Y:S02]  /*0170*/  LDCU.64 UR4, c[0x0][0x8b0] ;  /* 0x00011600ff0477ac */ /* 0x000ea40008000a00 */
[----:B--2---:R-:W-:-:S04]  /*0180*/  UISETP.NE.U32.AND UP0, UPT, UR4, URZ, UPT ;  /* 0x000000ff0400728c */ /* 0x004fc8000bf05070 */
[----:B------:R-:W-:-:S09]  /*0190*/  UISETP.NE.AND.EX UP0, UPT, UR5, URZ, UPT, UP0 ;  /* 0x000000ff0500728c */ /* 0x000fd2000bf05300 */
[----:B------:R-:W-:Y:S05]  /*01a0*/  BRA.U UP0, `(.L_x_2) ;  /* 0x0000000100287547 */ /* 0x000fea000b800000 */
[----:B------:R-:W2:Y:S02]  /*01b0*/  LDCU.64 UR4, c[0x0][0x8a8] ;  /* 0x00011500ff0477ac */ /* 0x000ea40008000a00 */
[----:B--2---:R-:W-:-:S04]  /*01c0*/  UISETP.NE.U32.AND UP0, UPT, UR4, URZ, UPT ;  /* 0x000000ff0400728c */ /* 0x004fc8000bf05070 */
[----:B------:R-:W-:-:S09]  /*01d0*/  UISETP.NE.AND.EX UP0, UPT, UR5, URZ, UPT, UP0 ;  /* 0x000000ff0500728c */ /* 0x000fd2000bf05300 */
[----:B------:R-:W-:Y:S05]  /*01e0*/  BRA.U !UP0, `(.L_x_3) ;  /* 0x0000000108107547 */ /* 0x000fea000b800000 */
[----:B-1----:R-:W1:Y:S01]  /*01f0*/  LDC.64 R2, c[0x0][0x8a8] ;  /* 0x00022a00ff027b82 */ /* 0x002e620000000a00 */
[----:B------:R-:W1:Y:S02]  /*0200*/  LDCU.64 UR4, c[0x0][0x358] ;  /* 0x00006b00ff0477ac */ /* 0x000e640008000a00 */
[----:B-1----:R2:W5:Y:S01]  /*0210*/  LDG.E R17, desc[UR4][R2.64] ;  /* 0x0000000402117981 */ /* 0x002562000c1e1900 */
[----:B------:R-:W-:Y:S05]  /*0220*/  BRA `(.L_x_2) ;  /* 0x0000000000087947 */ /* 0x000fea0003800000 */
.L_x_3:
[----:B------:R-:W2:Y:S02]  /*0230*/  LDCU UR4, c[0x0][0x8a0] ;  /* 0x00011400ff0477ac */ /* 0x000ea40008000800 */
[----:B--2---:R-:W-:Y:S02]  /*0240*/  MOV R17, UR4 ;  /* 0x0000000400117c02 */ /* 0x004fe40008000f00 */
.L_x_2:
[----:B------:R-:W-:Y:S01]  /*0250*/  IMAD.U32 R0, RZ, RZ, UR18 ;  /* 0x00000012ff007e24 */ /* 0x000fe2000f8e00ff */
[----:B------:R-:W-:Y:S04]  /*0260*/  BSSY.RECONVERGENT B0, `(.L_x_4) ;  /* 0x000000c000007945 */ /* 0x000fe80003800200 */
[C---:B------:R-:W-:Y:S02]  /*0270*/  ISETP.NE.OR P1, PT, R0.reuse, 0x1, !P3 ;  /* 0x000000010000780c */ /* 0x040fe40005f25670 */
[----:B------:R-:W-:-:S11]  /*0280*/  ISETP.NE.OR P0, PT, R0, 0x3, !P3 ;  /* 0x000000030000780c */ /* 0x000fd60005f05670 */
[----:B------:R-:W-:Y:S05]  /*0290*/  @P1 BRA `(.L_x_5) ;  /* 0x0000000000201947 */ /* 0x000fea0003800000 */
[----:B------:R-:W3:Y:S02]  /*02a0*/  LDCU.64 UR4, c[0x0][0x348] ;  /* 0x00006900ff0477ac */ /* 0x000ee40008000a00 */
[----:B---3--:R-:W-:Y:S02]  /*02b0*/  UIADD3 UR6, UP1, UPT, UR4, 0x80, URZ ;  /* 0x0000008004067890 */ /* 0x008fe4000ff3e0ff */
[----:B------:R-:W-:Y:S02]  /*02c0*/  UIADD3 UR4, UP0, UPT, UR4, 0x180, URZ ;  /* 0x0000018004047890 */ /* 0x000fe4000ff1e0ff */
[----:B------:R-:W-:Y:S02]  /*02d0*/  UIADD3.X UR7, UPT, UPT, URZ, UR5, URZ, UP1, !UPT ;  /* 0x00000005ff077290 */ /* 0x000fe40008ffe4ff */
[----:B------:R-:W-:-:S07]  /*02e0*/  UIADD3.X UR5, UPT, UPT, URZ, UR5, URZ, UP0, !UPT ;  /* 0x00000005ff057290 */ /* 0x000fce00087fe4ff */
[----:B------:R3:W-:Y:S02]  /*02f0*/  UTMACCTL.PF [UR6] ;  /* 0x00000000060079b9 */ /* 0x0007e40008040000 */
[----:B------:R3:W-:Y:S02]  /*0300*/  UTMACCTL.PF [UR4] ;  /* 0x00000000040079b9 */ /* 0x0007e40008040000 */
[----:B---3--:R-:W-:Y:S01]  /*0310*/  NOP ;  /* 0x0000000000007918 */ /* 0x008fe20000000000 */
.L_x_5:
[----:B------:R-:W-:Y:S05]  /*0320*/  BSYNC.RECONVERGENT B0 ;  /* 0x0000000000007941 */ /* 0x000fea0003800200 */
.L_x_4:
[----:B------:R-:W-:Y:S04]  /*0330*/  BSSY.RECONVERGENT B0, `(.L_x_6) ;  /* 0x000000a000007945 */ /* 0x000fe80003800200 */
        /* <DEDUP_REMOVED lines=9> */
.L_x_7:
[----:B------:R-:W-:Y:S05]  /*03d0*/  BSYNC.RECONVERGENT B0 ;  /* 0x0000000000007941 */ /* 0x000fea0003800200 */
.L_x_6:
[----:B------:R-:W3:Y:S01]  /*03e0*/  LDCU.64 UR4, c[0x0][0x888] ;  /* 0x00011100ff0477ac */ /* 0x000ee20008000a00 */
[----:B------:R-:W-:Y:S02]  /*03f0*/  UISETP.EQ.U32.AND UP2, UPT, UR8, URZ, UPT ;  /* 0x000000ff0800728c */ /* 0x000fe4000bf42070 */
[----:B------:R-:W-:Y:S02]  /*0400*/  UPLOP3.LUT UP3, UPT, UPT, UPT, UPT, 0x80, 0x8 ;  /* 0x000000000008789c */ /* 0x000fe40003f6f070 */
[----:B---3--:R-:W-:-:S04]  /*0410*/  UISETP.NE.U32.AND UP0, UPT, UR4, URZ, UPT ;  /* 0x000000ff0400728c */ /* 0x008fc8000bf05070 */
[----:B------:R-:W-:-:S04]  /*0420*/  UISETP.NE.AND.EX UP1, UPT, UR5, URZ, UPT, UP0 ;  /* 0x000000ff0500728c */ /* 0x000fc8000bf25300 */
[----:B------:R-:W-:-:S04]  /*0430*/  UISETP.EQ.OR.EX UP4, UPT, UR9, URZ, !UP1, UP2 ;  /* 0x000000ff0900728c */ /* 0x000fc8000cf82720 */
[----:B------:R-:W-:-:S05]  /*0440*/  UP2UR UR61, UPR, URZ, 0x10 ;  /* 0x00000010ff3d7883 */ /* 0x000fca0008000000 */
[----:B------:R-:W-:Y:S07]  /*0450*/  BRA.U !UP4, `(.L_x_8) ;  /* 0x000000010c207547 */ /* 0x000fee000b800000 */
[----:B------:R-:W-:Y:S01]  /*0460*/  UISETP.NE.U32.AND UP2, UPT, UR8, URZ, UPT ;  /* 0x000000ff0800728c */ /* 0x000fe2000bf45070 */
[----:B-----5:R-:W-:Y:S01]  /*0470*/  FSETP.NEU.AND P0, PT, R19, RZ, PT ;  /* 0x000000ff1300720b */ /* 0x020fe20003f0d000 */
[----:B------:R-:W-:Y:S02]  /*0480*/  USEL UR4, URZ, 0xffffffff, UP1 ;  /* 0xffffffffff047887 */ /* 0x000fe40008800000 */
[----:B------:R-:W-:-:S10]  /*0490*/  UISETP.NE.AND.EX UP2, UPT, UR9, URZ, UPT, UP2 ;  /* 0x000000ff0900728c */ /* 0x000fd4000bf45320 */
[----:B------:R-:W-:Y:S01]  /*04a0*/  VOTEU.ANY UP0, P0 ;  /* 0x0000000000ff7886 */ /* 0x000fe20000000100 */
[----:B------:R-:W-:-:S04]  /*04b0*/  @!UP2 USEL UR4, URZ, 0xffffffff, UP0 ;  /* 0xffffffffff04a887 */ /* 0x000fc80008000000 */
[----:B------:R-:W-:-:S04]  /*04c0*/  ULOP3.LUT UR4, UR4, 0x1, URZ, 0xc0, !UPT ;  /* 0x0000000104047892 */ /* 0x000fc8000f8ec0ff */
[----:B------:R-:W-:-:S11]  /*04d0*/  UISETP.NE.U32.AND UP3, UPT, UR4, 0x1, UPT ;  /* 0x000000010400788c */ /* 0x000fd6000bf65070 */
.L_x_8:
[----:B-12---:R-:W1:Y:S02]  /*04e0*/  SHFL.IDX PT, R2, R40, RZ, 0x1f ;  /* 0x00001fff28027589 */ /* 0x006e6400000e0000 */
[----:B-1----:R-:W-:-:S13]  /*04f0*/  ISETP.NE.AND P0, PT, R2, RZ, PT ;  /* 0x000000ff0200720c */ /* 0x002fda0003f05270 */
[----:B------:R-:W-:Y:S05]  /*0500*/  @P0 BRA `(.L_x_9) ;  /* 0x0000000000f40947 */ /* 0x000fea0003800000 */
[----:B------:R-:W-:Y:S01]  /*0510*/  ELECT P0, URZ, PT ;  /* 0x0000000000ff782f */ /* 0x000fe20003800000 */
[----:B------:R-:W-:-:S12]  /*0520*/  BSSY.RECONVERGENT B0, `(.L_x_9) ;  /* 0x000003b000007945 */ /* 0x000fd80003800200 */
[----:B------:R-:W-:Y:S05]  /*0530*/  @!P0 BRA `(.L_x_10) ;  /* 0x0000000000e48947 */ /* 0x000fea0003800000 */
[----:B------:R-:W1:Y:S01]  /*0540*/  S2UR UR4, SR_CgaCtaId ;  /* 0x00000000000479c3 */ /* 0x000e620000008800 */
[----:B------:R-:W-:Y:S01]  /*0550*/  UMOV UR5, 0x400 ;  /* 0x0000040000057882 */ /* 0x000fe20000000000 */
[----:B------:R-:W-:Y:S01]  /*0560*/  UMOV UR8, 0x1 ;  /* 0x0000000100087882 */ /* 0x000fe20000000000 */
[----:B------:R-:W-:Y:S01]  /*0570*/  UMOV UR6, 0x2 ;  /* 0x0000000200067882 */ /* 0x000fe20000000000 */
[----:B------:R-:W-:-:S04]  /*0580*/  UIADD3 UR8, UPT, UPT, -UR8, 0x100000, URZ ;  /* 0x0010000008087890 */ /* 0x000fc8000fffe1ff */
[----:B------:R-:W-:Y:S02]  /*0590*/  USHF.L.U32 UR9, UR8, 0xb, URZ ;  /* 0x0000000b08097899 */ /* 0x000fe400080006ff */
[----:B------:R-:W-:Y:S02]  /*05a0*/  USHF.L.U32 UR8, UR8, 0x1, URZ ;  /* 0x0000000108087899 */ /* 0x000fe400080006ff */
[----:B------:R-:W-:-:S04]  /*05b0*/  UIADD3 UR6, UPT, UPT, -UR6, 0x100000, URZ ;  /* 0x0010000006067890 */ /* 0x000fc8000fffe1ff */
[----:B------:R-:W-:Y:S02]  /*05c0*/  USHF.L.U32 UR7, UR6, 0xb, URZ ;  /* 0x0000000b06077899 */ /* 0x000fe400080006ff */
[----:B------:R-:W-:Y:S02]  /*05d0*/  USHF.L.U32 UR6, UR6, 0x1, URZ ;  /* 0x0000000106067899 */ /* 0x000fe400080006ff */
[----:B-1----:R-:W-:Y:S01]  /*05e0*/  ULEA UR4, UR4, UR5, 0x18 ;  /* 0x0000000504047291 */ /* 0x002fe2000f8ec0ff */
[----:B------:R-:W1:Y:S11]  /*05f0*/  FENCE.VIEW.ASYNC.S ;  /* 0x00000000000073c6 */ /* 0x000e760000000000 */
[----:B-1----:R1:W2:Y:S01]  /*0600*/  SYNCS.EXCH.64 URZ, [UR4], UR8 ;  /* 0x0000000804ff75b2 */ /* 0x0022a20008000100 */
[----:B------:R1:W3:Y:S01]  /*0610*/  SYNCS.EXCH.64 URZ, [UR4+0xb0], UR6 ;  /* 0x0000b00604ff75b2 */ /* 0x0002e20008000100 */
[----:B------:R1:W4:Y:S01]  /*0620*/  SYNCS.EXCH.64 URZ, [UR4+0x8], UR8 ;  /* 0x0000080804ff75b2 */ /* 0x0003220008000100 */
[----:B------:R1:W1:Y:S01]  /*0630*/  SYNCS.EXCH.64 URZ, [UR4+0xb8], UR6 ;  /* 0x0000b80604ff75b2 */ /* 0x0002620008000100 */
        /* <DEDUP_REMOVED lines=40> */
[----:B--234-:R-:W-:Y:S01]  /*08c0*/  NOP ;  /* 0x0000000000007918 */ /* 0x01cfe20000000000 */
.L_x_10:
[----:B-1----:R-:W-:Y:S05]  /*08d0*/  BSYNC.RECONVERGENT B0 ;  /* 0x0000000000007941 */ /* 0x002fea0003800200 */
.L_x_9:
[----:B------:R-:W1:Y:S01]  /*08e0*/  SHFL.IDX PT, R2, R40, RZ, 0x1f ;  /* 0x00001fff28027589 */ /* 0x000e6200000e0000 */
[----:B------:R-:W-:Y:S01]  /*08f0*/  NOP ;  /* 0x0000000000007918 */ /* 0x000fe20000000000 */
[----:B-1----:R-:W-:-:S13]  /*0900*/  ISETP.NE.AND P0, PT, R2, 0x1, PT ;  /* 0x000000010200780c */ /* 0x002fda0003f05270 */
[----:B------:R-:W-:Y:S05]  /*0910*/  @P0 BRA `(.L_x_11) ;  /* 0x0000000000480947 */ /* 0x000fea0003800000 */
        /* <DEDUP_REMOVED lines=9> */
[----:B------:R-:W-:Y:S01]  /*09b0*/  USHF.L.U32 UR6, UR6, 0x1, URZ ;  /* 0x0000000106067899 */ /* 0x000fe200080006ff */
[----:B------:R-:W-:Y:S01]  /*09c0*/  ELECT P0, URZ, PT ;  /* 0x0000000000ff782f */ /* 0x000fe20003800000 */
[----:B-1----:R-:W-:Y:S01]  /*09d0*/  ULEA UR4, UR4, UR5, 0x18 ;  /* 0x0000000504047291 */ /* 0x002fe2000f8ec0ff */
[----:B------:R-:W1:Y:S11]  /*09e0*/  FENCE.VIEW.ASYNC.S ;  /* 0x00000000000073c6 */ /* 0x000e760000000000 */
[----:B-1----:R1:W2:Y:S01]  /*09f0*/  SYNCS.EXCH.64 URZ, [UR4+0x160], UR8 ;  /* 0x0001600804ff75b2 */ /* 0x0022a20008000100 */
[----:B------:R1:W3:Y:S01]  /*0a00*/  SYNCS.EXCH.64 URZ, [UR4+0x170], UR6 ;  /* 0x0001700604ff75b2 */ /* 0x0002e20008000100 */
[----:B------:R1:W4:Y:S01]  /*0a10*/  SYNCS.EXCH.64 URZ, [UR4+0x168], UR8 ;  /* 0x0001680804ff75b2 */ /* 0x0003220008000100 */
[----:B------:R1:W1:Y:S01]  /*0a20*/  SYNCS.EXCH.64 URZ, [UR4+0x178], UR6 ;  /* 0x0001780604ff75b2 */ /* 0x0002620008000100 */
[----:B------:R-:W-:Y:S01]  /*0a30*/  NOP ;  /* 0x0000000000007918 */ /* 0x000fe20000000000 */
.L_x_11:
[----:B------:R-:W2:Y:S01]  /*0a40*/  SHFL.IDX PT, R2, R40, RZ, 0x1f ;  /* 0x00001fff28027589 */ /* 0x000ea200000e0000 */
[----:B------:R-:W-:Y:S01]  /*0a50*/  NOP ;  /* 0x0000000000007918 */ /* 0x000fe20000000000 */
[----:B--2---:R-:W-:-:S13]  /*0a60*/  ISETP.NE.AND P0, PT, R2, 0x3, PT ;  /* 0x000000030200780c */ /* 0x004fda0003f05270 */
[----:B------:R-:W-:Y:S05]  /*0a70*/  @P0 BRA `(.L_x_12) ;  /* 0x0000000000300947 */ /* 0x000fea0003800000 */
[----:B-1----:R-:W1:Y:S01]  /*0a80*/  S2UR UR4, SR_CgaCtaId ;  /* 0x00000000000479c3 */ /* 0x002e620000008800 */
[----:B------:R-:W-:Y:S01]  /*0a90*/  UMOV UR6, 0x400 ;  /* 0x0000040000067882 */ /* 0x000fe20000000000 */
[----:B------:R-:W-:Y:S01]  /*0aa0*/  UMOV UR5, 0x20 ;  /* 0x0000002000057882 */ /* 0x000fe20000000000 */
[----:B------:R-:W-:Y:S01]  /*0ab0*/  ELECT P0, URZ, PT ;  /* 0x0000000000ff782f */ /* 0x000fe20003800000 */
[----:B-1----:R-:W-:Y:S02]  /*0ac0*/  ULEA UR6, UR4, UR6, 0x18 ;  /* 0x0000000604067291 */ /* 0x002fe4000f8ec0ff */
[----:B------:R-:W-:-:S04]  /*0ad0*/  UIADD3 UR4, UPT, UPT, -UR5, 0x100000, URZ ;  /* 0x0010000005047890 */ /* 0x000fc8000fffe1ff */
[----:B------:R-:W-:Y:S02]  /*0ae0*/  USHF.L.U32 UR5, UR4, 0xb, URZ ;  /* 0x0000000b04057899 */ /* 0x000fe400080006ff */
[----:B------:R-:W-:Y:S01]  /*0af0*/  USHF.L.U32 UR4, UR4, 0x1, URZ ;  /* 0x0000000104047899 */ /* 0x000fe200080006ff */
[----:B------:R-:W1:Y:S11]  /*0b00*/  FENCE.VIEW.ASYNC.S ;  /* 0x00000000000073c6 */ /* 0x000e760000000000 */
[----:B-1----:R2:W1:Y:S01]  /*0b10*/  SYNCS.EXCH.64 URZ, [UR6+0x180], UR4 ;  /* 0x0001800406ff75b2 */ /* 0x0024620008000100 */
[----:B------:R2:W1:Y:S02]  /*0b20*/  SYNCS.EXCH.64 URZ, [UR6+0x188], UR4 ;  /* 0x0001880406ff75b2 */ /* 0x0004640008000100 */
[----:B--2---:R-:W-:Y:S01]  /*0b30*/  NOP ;  /* 0x0000000000007918 */ /* 0x004fe20000000000 */
.L_x_12:
[----:B------:R-:W2:Y:S01]  /*0b40*/  SHFL.IDX PT, R2, R40, RZ, 0x1f ;  /* 0x00001fff28027589 */ /* 0x000ea200000e0000 */
[----:B------:R-:W-:Y:S01]  /*0b50*/  NOP ;  /* 0x0000000000007918 */ /* 0x000fe20000000000 */
[----:B--2---:R-:W-:-:S13]  /*0b60*/  ISETP.NE.AND P0, PT, R2, 0x4, PT ;  /* 0x000000040200780c */ /* 0x004fda0003f05270 */
[----:B------:R-:W-:Y:S05]  /*0b70*/  @P0 BRA `(.L_x_13) ;  /* 0x00000000004c0947 */ /* 0x000fea0003800000 */
[----:B-1----:R-:W1:Y:S01]  /*0b80*/  S2UR UR6, SR_CgaCtaId ;  /* 0x00000000000679c3 */ /* 0x002e620000008800 */
[----:B------:R-:W-:Y:S01]  /*0b90*/  UMOV UR4, 0x1e0 ;  /* 0x000001e000047882 */ /* 0x000fe20000000000 */
[----:B------:R-:W-:Y:S01]  /*0ba0*/  UMOV UR5, 0x400 ;  /* 0x0000040000057882 */ /* 0x000fe20000000000 */
[----:B------:R-:W-:Y:S01]  /*0bb0*/  USEL UR4, UR4, 0x1a0, UP3 ;  /* 0x000001a004047887 */ /* 0x000fe20009800000 */
[----:B------:R-:W-:Y:S01]  /*0bc0*/  UMOV UR8, 0x1 ;  /* 0x0000000100087882 */ /* 0x000fe20000000000 */
[----:B------:R-:W-:Y:S01]  /*0bd0*/  ELECT P0, URZ, PT ;  /* 0x0000000000ff782f */ /* 0x000fe20003800000 */
[----:B------:R-:W-:-:S04]  /*0be0*/  UIADD3 UR8, UPT, UPT, -UR8, 0x100000, URZ ;  /* 0x0010000008087890 */ /* 0x000fc8000fffe1ff */
[----:B------:R-:W-:Y:S02]  /*0bf0*/  USHF.L.U32 UR9, UR8, 0xb, URZ ;  /* 0x0000000b08097899 */ /* 0x000fe400080006ff */
[----:B------:R-:W-:Y:S02]  /*0c00*/  USHF.L.U32 UR8, UR8, 0x1, URZ ;  /* 0x0000000108087899 */ /* 0x000fe400080006ff */
[----:B-1----:R-:W-:Y:S02]  /*0c10*/  ULEA UR6, UR6, UR5, 0x18 ;  /* 0x0000000506067291 */ /* 0x002fe4000f8ec0ff */
[----:B------:R-:W-:-:S04]  /*0c20*/  UIADD3 UR4, UPT, UPT, -UR4, 0x100000, URZ ;  /* 0x0010000004047890 */ /* 0x000fc8000fffe1ff */
[----:B------:R-:W-:Y:S02]  /*0c30*/  USHF.L.U32 UR5, UR4, 0xb, URZ ;  /* 0x0000000b04057899 */ /* 0x000fe400080006ff */
[----:B------:R-:W-:Y:S01]  /*0c40*/  USHF.L.U32 UR4, UR4, 0x1, URZ ;  /* 0x0000000104047899 */ /* 0x000fe200080006ff */
[----:B------:R-:W1:Y:S03]  /*0c50*/  FENCE.VIEW.ASYNC.S ;  /* 0x00000000000073c6 */ /* 0x000e660000000000 */
[----:B-1----:R2:W1:Y:S08]  /*0c60*/  SYNCS.EXCH.64 URZ, [UR6+0x190], UR8 ;  /* 0x0001900806ff75b2 */ /* 0x0024700008000100 */
[----:B------:R2:W1:Y:S01]  /*0c70*/  SYNCS.EXCH.64 URZ, [UR6+0x1a0], UR4 ;  /* 0x0001a00406ff75b2 */ /* 0x0004620008000100 */
[----:B------:R2:W1:Y:S01]  /*0c80*/  SYNCS.EXCH.64 URZ, [UR6+0x198], UR8 ;  /* 0x0001980806ff75b2 */ /* 0x0004620008000100 */
[----:B------:R2:W1:Y:S02]  /*0c90*/  SYNCS.EXCH.64 URZ, [UR6+0x1a8], UR4 ;  /* 0x0001a80406ff75b2 */ /* 0x0004640008000100 */
[----:B--2---:R-:W-:Y:S01]  /*0ca0*/  NOP ;  /* 0x0000000000007918 */ /* 0x004fe20000000000 */
.L_x_13:
[----:B------:R-:W2:Y:S01]  /*0cb0*/  SHFL.IDX PT, R2, R40, RZ, 0x1f ;  /* 0x00001fff28027589 */ /* 0x000ea200000e0000 */
[----:B------:R-:W-:Y:S01]  /*0cc0*/  NOP ;  /* 0x0000000000007918 */ /* 0x000fe20000000000 */
[----:B--2---:R-:W-:-:S13]  /*0cd0*/  ISETP.NE.AND P0, PT, R2, 0x5, PT ;  /* 0x000000050200780c */ /* 0x004fda0003f05270 */
[----:B------:R-:W-:Y:S05]  /*0ce0*/  @P0 BRA `(.L_x_14) ;  /* 0x0000000000580947 */ /* 0x000fea0003800000 */
[----:B-1----:R-:W1:Y:S01]  /*0cf0*/  S2UR UR4, SR_CgaCtaId ;  /* 0x00000000000479c3 */ /* 0x002e620000008800 */
        /* <DEDUP_REMOVED lines=12> */
[----:B-1----:R2:W1:Y:S01]  /*0dc0*/  SYNCS.EXCH.64 URZ, [UR4+0x1b0], UR8 ;  /* 0x0001b00804ff75b2 */ /* 0x0024620008000100 */
[----:B------:R2:W1:Y:S01]  /*0dd0*/  SYNCS.EXCH.64 URZ, [UR4+0x1d0], UR6 ;  /* 0x0001d00604ff75b2 */ /* 0x0004620008000100 */
[----:B------:R2:W1:Y:S01]  /*0de0*/  SYNCS.EXCH.64 URZ, [UR4+0x1b8], UR8 ;  /* 0x0001b80804ff75b2 */ /* 0x0004620008000100 */
[----:B------:R2:W1:Y:S01]  /*0df0*/  SYNCS.EXCH.64 URZ, [UR4+0x1d8], UR6 ;  /* 0x0001d80604ff75b2 */ /* 0x0004620008000100 */
[----:B------:R2:W1:Y:S01]  /*0e00*/  SYNCS.EXCH.64 URZ, [UR4+0x1c0], UR8 ;  /* 0x0001c00804ff75b2 */ /* 0x0004620008000100 */
[----:B------:R2:W1:Y:S01]  /*0e10*/  SYNCS.EXCH.64 URZ, [UR4+0x1e0], UR6 ;  /* 0x0001e00604ff75b2 */ /* 0x0004620008000100 */
[----:B------:R2:W1:Y:S01]  /*0e20*/  SYNCS.EXCH.64 URZ, [UR4+0x1c8], UR8 ;  /* 0x0001c80804ff75b2 */ /* 0x0004620008000100 */
[----:B------:R2:W1:Y:S02]  /*0e30*/  SYNCS.EXCH.64 URZ, [UR4+0x1e8], UR6 ;  /* 0x0001e80604ff75b2 */ /* 0x0004640008000100 */
[----:B--2---:R-:W-:Y:S01]  /*0e40*/  NOP ;  /* 0x0000000000007918 */ /* 0x004fe20000000000 */
.L_x_14:
[----:B------:R-:W2:Y:S01]  /*0e50*/  SHFL.IDX PT, R2, R40, RZ, 0x1f ;  /* 0x00001fff28027589 */ /* 0x000ea200000e0000 */
[----:B------:R-:W-:Y:S01]  /*0e60*/  NOP ;  /* 0x0000000000007918 */ /* 0x000fe20000000000 */
[----:B--2---:R-:W-:-:S13]  /*0e70*/  ISETP.NE.AND P0, PT, R2, 0x3, PT ;  /* 0x000000030200780c */ /* 0x004fda0003f05270 */
[----:B------:R-:W-:Y:S05]  /*0e80*/  @P0 BRA `(.L_x_15) ;  /* 0x0000000000380947 */ /* 0x000fea0003800000 */
[----:B------:R-:W2:Y:S01]  /*0e90*/  S2UR UR5, SR_CgaCtaId ;  /* 0x00000000000579c3 */ /* 0x000ea20000008800 */
[----:B-1----:R-:W-:Y:S01]  /*0ea0*/  UMOV UR4, 0x400 ;  /* 0x0000040000047882 */ /* 0x002fe20000000000 */
[----:B------:R-:W-:Y:S01]  /*0eb0*/  UMOV UR6, 0x20 ;  /* 0x0000002000067882 */ /* 0x000fe20000000000 */
[----:B------:R-:W-:Y:S01]  /*0ec0*/  ELECT P0, URZ, PT ;  /* 0x0000000000ff782f */ /* 0x000fe20003800000 */
[----:B------:R-:W-:-:S04]  /*0ed0*/  UIADD3 UR6, UPT, UPT, -UR6, 0x100000, URZ ;  /* 0x0010000006067890 */ /* 0x000fc8000fffe1ff */
[----:B------:R-:W-:Y:S02]  /*0ee0*/  USHF.L.U32 UR7, UR6, 0xb, URZ ;  /* 0x0000000b06077899 */ /* 0x000fe400080006ff */
[----:B------:R-:W-:Y:S02]  /*0ef0*/  USHF.L.U32 UR6, UR6, 0x1, URZ ;  /* 0x0000000106067899 */ /* 0x000fe400080006ff */
[----:B--2---:R-:W-:Y:S01]  /*0f00*/  ULEA UR4, UR5, UR4, 0x18 ;  /* 0x0000000405047291 */ /* 0x004fe2000f8ec0ff */
[----:B------:R-:W1:Y:S11]  /*0f10*/  FENCE.VIEW.ASYNC.S ;  /* 0x00000000000073c6 */ /* 0x000e760000000000 */
[----:B-1----:R2:W1:Y:S01]  /*0f20*/  SYNCS.EXCH.64 URZ, [UR4+0x1f0], UR6 ;  /* 0x0001f00604ff75b2 */ /* 0x0024620008000100 */
[----:B------:R2:W1:Y:S01]  /*0f30*/  SYNCS.EXCH.64 URZ, [UR4+0x200], UR6 ;  /* 0x0002000604ff75b2 */ /* 0x0004620008000100 */
[----:B------:R2:W1:Y:S01]  /*0f40*/  SYNCS.EXCH.64 URZ, [UR4+0x1f8], UR6 ;  /* 0x0001f80604ff75b2 */ /* 0x0004620008000100 */
[----:B------:R2:W1:Y:S02]  /*0f50*/  SYNCS.EXCH.64 URZ, [UR4+0x208], UR6 ;  /* 0x0002080604ff75b2 */ /* 0x0004640008000100 */
[----:B--2---:R-:W-:Y:S01]  /*0f60*/  NOP ;  /* 0x0000000000007918 */ /* 0x004fe20000000000 */
.L_x_15:
[----:B-1----:R-:W1:Y:S01]  /*0f70*/  LDCU UR4, c[0x0][0x36c] ;  /* 0x00006d80ff0477ac */ /* 0x002e620008000800 */
[----:B------:R-:W-:Y:S01]  /*0f80*/  ISETP.NE.OR P3, PT, R0, 0x2, !P3 ;  /* 0x000000020000780c */ /* 0x000fe20005f65670 */
[----:B------:R-:W-:Y:S01]  /*0f90*/  NOP ;  /* 0x0000000000007918 */ /* 0x000fe20000000000 */
[----:B------:R-:W-:Y:S01]  /*0fa0*/  LOP3.LUT R0, R48, 0x1f, RZ, 0xc0, !PT ;  /* 0x0000001f30007812 */ /* 0x000fe200078ec0ff */
[----:B------:R-:W-:Y:S02]  /*0fb0*/  UISETP.NE.AND UP4, UPT, UR18, 0x2, UPT ;  /* 0x000000021200788c */ /* 0x000fe4000bf85270 */
[----:B------:R-:W-:Y:S02]  /*0fc0*/  UISETP.NE.AND UP5, UPT, UR18, URZ, UPT ;  /* 0x000000ff1200728c */ /* 0x000fe4000bfa5270 */
[----:B-1----:R-:W-:-:S09]  /*0fd0*/  UISETP.EQ.U32.AND UP6, UPT, UR4, 0x1, UPT ;  /* 0x000000010400788c */ /* 0x002fd2000bfc2070 */
[----:B------:R-:W-:Y:S05]  /*0fe0*/  BRA.U !UP6, `(.L_x_16) ;  /* 0x000000010e087547 */ /* 0x000fea000b800000 */
[----:B---34-:R-:W-:Y:S01]  /*0ff0*/  UCGABAR_ARV ;  /* 0x00000000000079c7 */ /* 0x018fe20008000000 */
[----:B------:R-:W-:Y:S05]  /*1000*/  BRA `(.L_x_17) ;  /* 0x0000000000047947 */ /* 0x000fea0003800000 */
.L_x_16:
[----:B---34-:R-:W-:Y:S01]  /*1010*/  NOP ;  /* 0x0000000000007918 */ /* 0x018fe20000000000 */
.L_x_17:
[----:B------:R-:W1:Y:S01]  /*1020*/  S2UR UR46, SR_CTAID.X ;  /* 0x00000000002e79c3 */ /* 0x000e620000002500 */
[----:B------:R-:W-:-:S05]  /*1030*/  CS2R.32 R3, SR_CgaSize ;  /* 0x0000000000037805 */ /* 0x000fca0000008a00 */
[----:B------:R-:W-:-:S05]  /*1040*/  IMAD R3, R3, -0xa0, RZ ;  /* 0xffffff6003037824 */ /* 0x000fca00078e02ff */
[----:B------:R-:W-:-:S14]  /*1050*/  R2UR UR5, R3 ;  /* 0x00000000030572ca */ /* 0x000fdc00000e0000 */
[----:B------:R-:W2:Y:S01]  /*1060*/  LDCU UR5, c[0x0][UR5+0x2b0] ;  /* 0x00005600050577ac */ /* 0x000ea20008000800 */
[----:B------:R-:W-:-:S05]  /*1070*/  CS2R.32 R3, SR_CgaSize ;  /* 0x0000000000037805 */ /* 0x000fca0000008a00 */
[----:B------:R-:W-:-:S05]  /*1080*/  IMAD R3, R3, -0xa0, RZ ;  /* 0xffffff6003037824 */ /* 0x000fca00078e02ff */
[----:B------:R-:W-:-:S14]  /*1090*/  R2UR UR4, R3 ;  /* 0x00000000030472ca */ /* 0x000fdc00000e0000 */
[----:B------:R-:W3:Y:S01]  /*10a0*/  LDCU UR4, c[0x0][UR4+0x2b4] ;  /* 0x00005680040477ac */ /* 0x000ee20008000800 */
[----:B------:R-:W4:Y:S01]  /*10b0*/  S2UR UR45, SR_CTAID.Y ;  /* 0x00000000002d79c3 */ /* 0x000f220000002600 */
[----:B------:R-:W-:-:S05]  /*10c0*/  CS2R.32 R3, SR_CgaSize ;  /* 0x0000000000037805 */ /* 0x000fca0000008a00 */
[----:B------:R-:W-:-:S05]  /*10d0*/  IMAD R3, R3, -0xa0, RZ ;  /* 0xffffff6003037824 */ /* 0x000fca00078e02ff */
[----:B------:R-:W-:-:S14]  /*10e0*/  R2UR UR59, R3 ;  /* 0x00000000033b72ca */ /* 0x000fdc00000e0000 */
[----:B------:R-:W3:Y:S01]  /*10f0*/  LDCU UR59, c[0x0][UR59+0x2a0] ;  /* 0x000054003b3b77ac */ /* 0x000ee20008000800 */
[----:B------:R-:W-:-:S05]  /*1100*/  CS2R.32 R3, SR_CgaSize ;  /* 0x0000000000037805 */ /* 0x000fca0000008a00 */
[----:B------:R-:W-:-:S05]  /*1110*/  IMAD R3, R3, -0xa0, RZ ;  /* 0xffffff6003037824 */ /* 0x000fca00078e02ff */
[----:B------:R-:W-:-:S14]  /*1120*/  R2UR UR58, R3 ;  /* 0x00000000033a72ca */ /* 0x000fdc00000e0000 */
[----:B------:R-:W3:Y:S01]  /*1130*/  LDCU UR58, c[0x0][UR58+0x2a4] ;  /* 0x000054803a3a77ac */ /* 0x000ee20008000800 */
[----:B------:R-:W3:Y:S01]  /*1140*/  S2UR UR7, SR_CgaCtaId ;  /* 0x00000000000779c3 */ /* 0x000ee20000008800 */
[----:B------:R-:W3:Y:S01]  /*1150*/  LDCU UR19, c[0x0][0xb24] ;  /* 0x00016480ff1377ac */ /* 0x000ee20008000800 */
[----:B------:R-:W3:Y:S01]  /*1160*/  LDCU UR42, c[0x0][0xb24] ;  /* 0x00016480ff2a77ac */ /* 0x000ee20008000800 */
[----:B-1----:R-:W-:Y:S01]  /*1170*/  I2FP.F32.U32 R3, UR46 ;  /* 0x0000002e00037c45 */ /* 0x002fe20008201000 */
[----:B------:R-:W1:Y:S04]  /*1180*/  LDCU UR22, c[0x0][0xb30] ;  /* 0x00016600ff1677ac */ /* 0x000e680008000800 */
[----:B--2---:R-:W-:Y:S01]  /*1190*/  FMUL R3, R3, UR5 ;  /* 0x0000000503037c20 */ /* 0x004fe20008400000 */
[----:B----4-:R-:W-:-:S05]  /*11a0*/  I2FP.F32.U32 R2, UR45 ;  /* 0x0000002d00027c45 */ /* 0x010fca0008201000 */
[----:B------:R-:W2:Y:S01]  /*11b0*/  F2I.U32.TRUNC.NTZ R3, R3 ;  /* 0x0000000300037305 */ /* 0x000ea2000020f000 */
[----:B---3--:R-:W-:Y:S01]  /*11c0*/  FMUL R2, R2, UR4 ;  /* 0x0000000402027c20 */ /* 0x008fe20008400000 */
[----:B------:R-:W-:-:S06]  /*11d0*/  USHF.L.U32 UR28, UR7, 0x9, URZ ;  /* 0x00000009071c7899 */ /* 0x000fcc00080006ff */
[----:B------:R-:W3:Y:S01]  /*11e0*/  F2I.U32.TRUNC.NTZ R2, R2 ;  /* 0x0000000200027305 */ /* 0x000ee2000020f000 */
[----:B------:R-:W-:Y:S01]  /*11f0*/  ULOP3.LUT UR28, UR28, 0x200, URZ, 0xc0, !UPT ;  /* 0x000002001c1c7892 */ /* 0x000fe2000f8ec0ff */
[----:B--2---:R-:W-:Y:S02]  /*1200*/  R2UR UR4, R3 ;  /* 0x00000000030472ca */ /* 0x004fe400000e0000 */
[----:B---3--:R-:W-:Y:S02]  /*1210*/  R2UR UR6, R2 ;  /* 0x00000000020672ca */ /* 0x008fe400000e0000 */
[----:B------:R-:W-:-:S09]  /*1220*/  PRMT R2, RZ, 0x7610, R2 ;  /* 0x00007610ff027816 */ /* 0x000fd20000000002 */
[----:B------:R-:W-:-:S04]  /*1230*/  UIADD3 UR5, UPT, UPT, -UR4, URZ, URZ ;  /* 0x000000ff04057290 */ /* 0x000fc8000fffe1ff */
[----:B------:R-:W-:Y:S02]  /*1240*/  UIMAD UR59, UR59, UR5, UR46 ;  /* 0x000000053b3b72a4 */ /* 0x000fe4000f8e022e */
[----:B------:R-:W-:-:S04]  /*1250*/  UIADD3 UR4, UPT, UPT, -UR6, URZ, URZ ;  /* 0x000000ff06047290 */ /* 0x000fc8000fffe1ff */
[----:B------:R-:W-:Y:S01]  /*1260*/  UIMAD UR58, UR58, UR4, UR45 ;  /* 0x000000043a3a72a4 */ /* 0x000fe2000f8e022d */
[----:B-1----:R-:W-:Y:S11]  /*1270*/  BRA.U UP5, `(.L_x_18) ;  /* 0x0000000105247547 */ /* 0x002ff6000b800000 */
[----:B------:R-:W-:-:S04]  /*1280*/  UISETP.NE.AND UP0, UPT, UR58, URZ, UPT ;  /* 0x000000ff3a00728c */ /* 0x000fc8000bf05270 */
[----:B------:R-:W-:-:S04]  /*1290*/  UISETP.EQ.OR UP0, UPT, UR59, URZ, !UP0 ;  /* 0x000000ff3b00728c */ /* 0x000fc8000c702670 */
[----:B------:R-:W-:Y:S02]  /*12a0*/  USEL UR5, URZ, 0x1, !UP0 ;  /* 0x00000001ff057887 */ /* 0x000fe4000c000000 */
[----:B------:R-:W-:-:S04]  /*12b0*/  UISETP.NE.AND UP0, UPT, UR58, URZ, UPT ;  /* 0x000000ff3a00728c */ /* 0x000fc8000bf05270 */
[----:B------:R-:W-:Y:S02]  /*12c0*/  USEL UR4, URZ, 0x2, UP0 ;  /* 0x00000002ff047887 */ /* 0x000fe40008000000 */
[----:B------:R-:W-:-:S04]  /*12d0*/  UISETP.NE.AND UP0, UPT, UR59, 0x1, UPT ;  /* 0x000000013b00788c */ /* 0x000fc8000bf05270 */
[----:B------:R-:W-:-:S04]  /*12e0*/  USEL UR4, UR4, 0x2, UP0 ;  /* 0x0000000204047887 */ /* 0x000fc80008000000 */
[----:B------:R-:W-:-:S06]  /*12f0*/  UIADD3 UR4, UPT, UPT, UR5, UR4, URZ ;  /* 0x0000000405047290 */ /* 0x000fcc000fffe0ff */
[----:B------:R-:W-:-:S07]  /*1300*/  MOV R2, UR4 ;  /* 0x0000000400027c02 */ /* 0x000fce0008000f00 */
.L_x_18:
[----:B------:R-:W1:Y:S01]  /*1310*/  S2UR UR36, SR_CTAID.Z ;  /* 0x00000000002479c3 */ /* 0x000e620000002700 */
[----:B------:R-:W-:-:S09]  /*1320*/  UISETP.GE.AND UP0, UPT, UR19, 0x1, UPT ;  /* 0x000000011300788c */ /* 0x000fd2000bf06270 */
[----:B------:R-:W-:Y:S05]  /*1330*/  BRA.U !UP0, `(.L_x_19) ;  /* 0x0000000108d47547 */ /* 0x000fea000b800000 */
[----:B------:R-:W2:Y:S01]  /*1340*/  LDCU.128 UR12, c[0x0][0xb10] ;  /* 0x00016200ff0c77ac */ /* 0x000ea20008000c00 */
[----:B------:R-:W3:Y:S01]  /*1350*/  LDCU UR20, c[0x0][0xb0c] ;  /* 0x00016180ff1477ac */ /* 0x000ee20008000800 */
[----:B------:R-:W4:Y:S01]  /*1360*/  LDCU UR6, c[0x0][0x370] ;  /* 0x00006e00ff0677ac */ /* 0x000f220008000800 */
[----:B------:R-:W1:Y:S01]  /*1370*/  LDCU UR7, c[0x0][0x374] ;  /* 0x00006e80ff0777ac */ /* 0x000e620008000800 */
[----:B------:R-:W1:Y:S01]  /*1380*/  LDCU UR21, c[0x0][0xb20] ;  /* 0x00016400ff1577ac */ /* 0x000e620008000800 */
[----:B--2---:R-:W-:Y:S02]  /*1390*/  UIMAD.WIDE.U32 UR4, UR46, UR12, URZ ;  /* 0x0000000c2e0472a5 */ /* 0x004fe4000f8e00ff */
[----:B---3--:R-:W-:Y:S01]  /*13a0*/  UISETP.NE.AND UP0, UPT, UR20, 0x1, UPT ;  /* 0x000000011400788c */ /* 0x008fe2000bf05270 */
[----:B------:R-:W2:Y:S01]  /*13b0*/  LDCU.64 UR8, c[0x0][0xb28] ;  /* 0x00016500ff0877ac */ /* 0x000ea20008000a00 */
[----:B----4-:R-:W-:-:S03]  /*13c0*/  UIMAD.WIDE.U32 UR10, UR6, UR12, URZ ;  /* 0x0000000c060a72a5 */ /* 0x010fc6000f8e00ff */
[----:B------:R-:W-:Y:S01]  /*13d0*/  UMOV UR4, UR5 ;  /* 0x0000000500047c82 */ /* 0x000fe20008000000 */
[----:B------:R-:W-:Y:S02]  /*13e0*/  UISETP.NE.AND UP2, UPT, UR19, 0x1, UPT ;  /* 0x000000011300788c */ /* 0x000fe4000bf45270 */
[----:B------:R-:W-:Y:S01]  /*13f0*/  USHF.R.U32.HI UR4, URZ, UR13, UR4 ;  /* 0x0000000dff047299 */ /* 0x000fe20008011604 */
[----:B------:R-:W-:Y:S01]  /*1400*/  UMOV UR10, UR11 ;  /* 0x0000000b000a7c82 */ /* 0x000fe20008000000 */
[----:B------:R-:W-:Y:S02]  /*1410*/  UIMAD.WIDE.U32 UR16, UR45, UR15, URZ ;  /* 0x0000000f2d1072a5 */ /* 0x000fe4000f8e00ff */
[----:B------:R-:W-:Y:S02]  /*1420*/  USEL UR5, UR46, UR4, !UP0 ;  /* 0x000000042e057287 */ /* 0x000fe4000c000000 */
[----:B------:R-:W-:Y:S02]  /*1430*/  @UP0 USHF.R.U32.HI UR6, URZ, UR13, UR10 ;  /* 0x0000000dff060299 */ /* 0x000fe4000801160a */
[----:B------:R-:W-:-:S02]  /*1440*/  UISETP.NE.AND UP0, UPT, UR14, 0x1, UPT ;  /* 0x000000010e00788c */ /* 0x000fc4000bf05270 */
[----:B-1----:R-:W-:Y:S02]  /*1450*/  UIMAD.WIDE.U32 UR10, UR7, UR15, URZ ;  /* 0x0000000f070a72a5 */ /* 0x002fe4000f8e00ff */
[----:B--2---:R-:W-:Y:S01]  /*1460*/  UIMAD.WIDE.U32 UR12, UR6, UR8, URZ ;  /* 0x00000008060c72a5 */ /* 0x004fe2000f8e00ff */
[----:B------:R-:W-:Y:S02]  /*1470*/  UMOV UR4, UR17 ;  /* 0x0000001100047c82 */ /* 0x000fe40008000000 */
[----:B------:R-:W-:Y:S02]  /*1480*/  USHF.R.U32.HI UR4, URZ, UR21, UR4 ;  /* 0x00000015ff047299 */ /* 0x000fe40008011604 */
[----:B------:R-:W-:Y:S02]  /*1490*/  UMOV UR10, UR11 ;  /* 0x0000000b000a7c82 */ /* 0x000fe40008000000 */
[----:B------:R-:W-:Y:S01]  /*14a0*/  UMOV UR12, UR13 ;  /* 0x0000000d000c7c82 */ /* 0x000fe20008000000 */
[----:B------:R-:W-:-:S02]  /*14b0*/  @UP0 USHF.R.U32.HI UR7, URZ, UR21, UR10 ;  /* 0x00000015ff070299 */ /* 0x000fc4000801160a */
[----:B------:R-:W-:Y:S02]  /*14c0*/  USEL UR4, UR45, UR4, !UP0 ;  /* 0x000000042d047287 */ /* 0x000fe4000c000000 */
[----:B------:R-:W-:Y:S02]  /*14d0*/  UIMAD.WIDE.U32 UR10, UR7, UR8, URZ ;  /* 0x00000008070a72a5 */ /* 0x000fe4000f8e00ff */
[----:B------:R-:W-:Y:S02]  /*14e0*/  @UP2 USHF.R.U32.HI UR6, URZ, UR9, UR12 ;  /* 0x00000009ff062299 */ /* 0x000fe4000801160c */
[----:B------:R-:W-:-:S03]  /*14f0*/  UIMAD.WIDE.U32 UR12, UR4, UR8, URZ ;  /* 0x00000008040c72a5 */ /* 0x000fc6000f8e00ff */
[----:B------:R-:W-:Y:S02]  /*1500*/  UMOV UR10, UR11 ;  /* 0x0000000b000a7c82 */ /* 0x000fe40008000000 */
[----:B------:R-:W-:Y:S02]  /*1510*/  @UP2 USHF.R.U32.HI UR7, URZ, UR9, UR10 ;  /* 0x00000009ff072299 */ /* 0x000fe4000801160a */
[----:B------:R-:W-:Y:S02]  /*1520*/  UIMAD UR10, UR6, UR19, URZ ;  /* 0x00000013060a72a4 */ /* 0x000fe4000f8e02ff */
[----:B------:R-:W-:-:S04]  /*1530*/  UIMAD UR7, UR7, UR19, URZ ;  /* 0x00000013070772a4 */ /* 0x000fc8000f8e02ff */
[----:B------:R-:W-:-:S03]  /*1540*/  UISETP.GE.AND UP0, UPT, UR4, UR7, UPT ;  /* 0x000000070400728c */ /* 0x000fc6000bf06270 */
[----:B------:R-:W-:Y:S01]  /*1550*/  UMOV UR7, UR13 ;  /* 0x0000000d00077c82 */ /* 0x000fe20008000000 */
[----:B------:R-:W-:Y:S02]  /*1560*/  UISETP.GE.OR UP0, UPT, UR5, UR10, UP0 ;  /* 0x0000000a0500728c */ /* 0x000fe40008706670 */
[----:B------:R-:W-:Y:S02]  /*1570*/  UIMAD.WIDE.U32 UR10, UR5, UR8, URZ ;  /* 0x00000008050a72a5 */ /* 0x000fe4000f8e00ff */
[----:B------:R-:W-:Y:S02]  /*1580*/  USHF.R.U32.HI UR7, URZ, UR9, UR7 ;  /* 0x00000009ff077299 */ /* 0x000fe40008011607 */
[----:B------:R-:W-:Y:S02]  /*1590*/  UIADD3 UR10, UPT, UPT, -UR4, URZ, URZ ;  /* 0x000000ff040a7290 */ /* 0x000fe4000fffe1ff */
[----:B------:R-:W-:Y:S02]  /*15a0*/  USEL UR7, UR4, UR7, !UP2 ;  /* 0x0000000704077287 */ /* 0x000fe4000d000000 */
[----:B------:R-:W-:Y:S01]  /*15b0*/  UIMAD UR10, UR14, UR10, UR45 ;  /* 0x0000000a0e0a72a4 */ /* 0x000fe2000f8e022d */
[----:B------:R-:W-:Y:S01]  /*15c0*/  @!UP0 UMOV UR8, UR11 ;  /* 0x0000000b00088c82 */ /* 0x000fe20008000000 */
[----:B------:R-:W-:-:S02]  /*15d0*/  UIADD3 UR11, UPT, UPT, -UR5, URZ, URZ ;  /* 0x000000ff050b7290 */ /* 0x000fc4000fffe1ff */
[----:B------:R-:W-:Y:S02]  /*15e0*/  @!UP0 USHF.R.U32.HI UR8, URZ, UR9, UR8 ;  /* 0x00000009ff088299 */ /* 0x000fe40008011608 */
[----:B------:R-:W-:Y:S02]  /*15f0*/  UIADD3 UR9, UPT, UPT, -UR7, URZ, URZ ;  /* 0x000000ff07097290 */ /* 0x000fe4000fffe1ff */
[----:B------:R-:W-:Y:S02]  /*1600*/  @!UP0 USEL UR8, UR5, UR8, !UP2 ;  /* 0x0000000805088287 */ /* 0x000fe4000d000000 */
[----:B------:R-:W-:Y:S02]  /*1610*/  UIMAD UR9, UR19, UR9, UR4 ;  /* 0x00000009130972a4 */ /* 0x000fe4000f8e0204 */
[----:B------:R-:W-:Y:S02]  /*1620*/  @!UP0 UIADD3 UR7, UPT, UPT, UR7, -UR8, URZ ;  /* 0x8000000807078290 */ /* 0x000fe4000fffe0ff */
[----:B------:R-:W-:-:S02]  /*1630*/  @!UP0 UIMAD UR6, UR9, UR6, UR8 ;  /* 0x00000006090682a4 */ /* 0x000fc4000f8e0208 */
[----:B------:R-:W-:Y:S02]  /*1640*/  @!UP0 UIMAD UR4, UR7, UR19, UR5 ;  /* 0x00000013070482a4 */ /* 0x000fe4000f8e0205 */
[----:B------:R-:W-:Y:S02]  /*1650*/  UIMAD UR46, UR20, UR11, UR46 ;  /* 0x0000000b142e72a4 */ /* 0x000fe4000f8e022e */
[----:B------:R-:W-:Y:S01]  /*1660*/  UIMAD UR45, UR4, UR14, UR10 ;  /* 0x0000000e042d72a4 */ /* 0x000fe2000f8e020a */
[----:B------:R-:W-:Y:S02]  /*1670*/  @!UP0 UMOV UR5, UR6 ;  /* 0x0000000600058c82 */ /* 0x000fe40008000000 */
[----:B------:R-:W-:-:S12]  /*1680*/  UIMAD UR46, UR5, UR20, UR46 ;  /* 0x00000014052e72a4 */ /* 0x000fd8000f8e022e */
.L_x_19:
[----:B------:R-:W-:-:S09]  /*1690*/  UISETP.NE.AND UP0, UPT, UR22, 0x1, UPT ;  /* 0x000000011600788c */ /* 0x000fd2000bf05270 */
[----:B------:R-:W-:Y:S05]  /*16a0*/  BRA.U UP0, `(.L_x_20) ;  /* 0x0000000100407547 */ /* 0x000fea000b800000 */
[----:B------:R-:W2:Y:S01]  /*16b0*/  LDCU.128 UR8, c[0x0][0xb10] ;  /* 0x00016200ff0877ac */ /* 0x000ea20008000c00 */
[----:B------:R-:W3:Y:S01]  /*16c0*/  LDCU UR12, c[0x0][0xb0c] ;  /* 0x00016180ff0c77ac */ /* 0x000ee20008000800 */
[----:B------:R-:W4:Y:S01]  /*16d0*/  LDCU UR13, c[0x0][0xb20] ;  /* 0x00016400ff0d77ac */ /* 0x000f220008000800 */
[----:B--2---:R-:W-:Y:S02]  /*16e0*/  UIMAD.WIDE.U32 UR4, UR46, UR8, URZ ;  /* 0x000000082e0472a5 */ /* 0x004fe4000f8e00ff */
[----:B------:R-:W-:Y:S02]  /*16f0*/  UIMAD.WIDE.U32 UR6, UR45, UR11, URZ ;  /* 0x0000000b2d0672a5 */ /* 0x000fe4000f8e00ff */
[----:B---3--:R-:W-:Y:S02]  /*1700*/  UISETP.NE.AND UP0, UPT, UR12, 0x1, UPT ;  /* 0x000000010c00788c */ /* 0x008fe4000bf05270 */
[----:B------:R-:W-:-:S03]  /*1710*/  USHF.R.U32.HI UR5, URZ, UR9, UR5 ;  /* 0x00000009ff057299 */ /* 0x000fc60008011605 */
[----:B------:R-:W-:Y:S01]  /*1720*/  UMOV UR4, UR7 ;  /* 0x0000000700047c82 */ /* 0x000fe20008000000 */
[----:B------:R-:W-:Y:S02]  /*1730*/  USEL UR5, UR46, UR5, !UP0 ;  /* 0x000000052e057287 */ /* 0x000fe4000c000000 */
[----:B------:R-:W-:Y:S02]  /*1740*/  UISETP.NE.AND UP0, UPT, UR10, 0x1, UPT ;  /* 0x000000010a00788c */ /* 0x000fe4000bf05270 */
[----:B----4-:R-:W-:-:S04]  /*1750*/  USHF.R.U32.HI UR4, URZ, UR13, UR4 ;  /* 0x0000000dff047299 */ /* 0x010fc80008011604 */
[----:B------:R-:W-:-:S04]  /*1760*/  USEL UR4, UR45, UR4, !UP0 ;  /* 0x000000042d047287 */ /* 0x000fc8000c000000 */
[----:B------:R-:W-:Y:S02]  /*1770*/  UIADD3 UR6, UPT, UPT, UR5, -UR4, URZ ;  /* 0x8000000405067290 */ /* 0x000fe4000fffe0ff */
[----:B------:R-:W-:Y:S02]  /*1780*/  UIADD3 UR4, UPT, UPT, -UR5, UR4, URZ ;  /* 0x0000000405047290 */ /* 0x000fe4000fffe1ff */
[----:B------:R-:W-:Y:S02]  /*1790*/  UIMAD UR45, UR6, UR10, UR45 ;  /* 0x0000000a062d72a4 */ /* 0x000fe4000f8e022d */
[----:B------:R-:W-:-:S12]  /*17a0*/  UIMAD UR46, UR4, UR12, UR46 ;  /* 0x0000000c042e72a4 */ /* 0x000fd8000f8e022e */
.L_x_20:
[----:B------:R-:W-:Y:S01]  /*17b0*/  UISETP.NE.AND UP0, UPT, UR18, 0x2, UPT ;  /* 0x000000021200788c */ /* 0x000fe2000bf05270 */
[----:B------:R-:W-:Y:S09]  /*17c0*/  BRA.U !UP6, `(.L_x_21) ;  /* 0x000000010e0c7547 */ /* 0x000ff2000b800000 */
[----:B------:R-:W-:Y:S01]  /*17d0*/  UCGABAR_WAIT ;  /* 0x0000000000007dc7 */ /* 0x000fe20008000000 */
[----:B------:R-:W-:Y:S01]  /*17e0*/  CCTL.IVALL ;  /* 0x00000000ff00798f */ /* 0x000fe20002000000 */
[----:B------:R-:W-:Y:S05]  /*17f0*/  BRA `(.L_x_22) ;  /* 0x0000000000047947 */ /* 0x000fea0003800000 */
.L_x_21:
[----:B------:R-:W-:Y:S06]  /*1800*/  BAR.SYNC.DEFER_BLOCKING 0x0 ;  /* 0x0000000000007b1d */ /* 0x000fec0000010000 */
.L_x_22:
[----:B------:R-:W-:Y:S05]  /*1810*/  BRA.U UP0, `(.L_x_23) ;  /* 0x0000001d00487547 */ /* 0x000fea000b800000 */
[----:B------:R-:W2:Y:S01]  /*1820*/  LDCU UR6, c[0x0][0x38c] ;  /* 0x00007180ff0677ac */ /* 0x000ea20008000800 */
[----:B------:R-:W3:Y:S01]  /*1830*/  S2UR UR8, SR_CgaCtaId ;  /* 0x00000000000879c3 */ /* 0x000ee20000008800 */
[----:B------:R-:W-:Y:S01]  /*1840*/  PLOP3.LUT P1, PT, PT, PT, UP3, 0x80, 0x8 ;  /* 0x000000000008781c */ /* 0x000fe20003f2f038 */
[----:B------:R-:W-:Y:S01]  /*1850*/  IMAD.MOV.U32 R12, RZ, RZ, 0x1 ;  /* 0x00000001ff0c7424 */ /* 0x000fe200078e00ff */
[----:B------:R-:W-:Y:S01]  /*1860*/  UMOV UR7, 0x400 ;  /* 0x0000040000077882 */ /* 0x000fe20000000000 */
[----:B------:R-:W-:Y:S01]  /*1870*/  UISETP.NE.AND UP1, UPT, UR18, URZ, UPT ;  /* 0x000000ff1200728c */ /* 0x000fe2000bf25270 */
[----:B------:R-:W-:Y:S01]  /*1880*/  ISETP.EQ.OR P2, PT, R0, RZ, P3 ;  /* 0x000000ff0000720c */ /* 0x000fe20001f42670 */
[----:B------:R-:W-:Y:S01]  /*1890*/  USEL UR24, URZ, 0x1, UP4 ;  /* 0x00000001ff187887 */ /* 0x000fe2000a000000 */
[----:B------:R-:W-:Y:S02]  /*18a0*/  PLOP3.LUT P1, PT, P1, PT, PT, 0x8, 0x80 ;  /* 0x000000000080781c */ /* 0x000fe40000f2e170 */
[----:B------:R-:W-:Y:S01]  /*18b0*/  CS2R R10, SRZ ;  /* 0x00000000000a7805 */ /* 0x000fe2000001ff00 */
[----:B------:R-:W-:Y:S01]  /*18c0*/  IMAD.MOV.U32 R9, RZ, RZ, RZ ;  /* 0x000000ffff097224 */ /* 0x000fe200078e00ff */
[----:B------:R-:W4:Y:S01]  /*18d0*/  LDCU UR40, c[0x0][0x370] ;  /* 0x00006e00ff2877ac */ /* 0x000f220008000800 */
[----:B------:R-:W-:Y:S01]  /*18e0*/  IMAD.MOV.U32 R8, RZ, RZ, 0x1 ;  /* 0x00000001ff087424 */ /* 0x000fe200078e00ff */
[----:B------:R-:W1:Y:S01]  /*18f0*/  LDCU.64 UR26, c[0x0][0x348] ;  /* 0x00006900ff1a77ac */ /* 0x000e620008000a00 */
[----:B--2---:R-:W-:-:S02]  /*1900*/  UIADD3 UR5, UPT, UPT, UR6, 0x3f, URZ ;  /* 0x0000003f06057890 */ /* 0x004fc4000fffe0ff */
[----:B------:R-:W-:Y:S02]  /*1910*/  USHF.R.U32.HI UR47, URZ, 0x6, UR28 ;  /* 0x00000006ff2f7899 */ /* 0x000fe4000801161c */
[----:B------:R-:W-:Y:S02]  /*1920*/  USHF.R.S32.HI UR4, URZ, 0x1f, UR5 ;  /* 0x0000001fff047899 */ /* 0x000fe40008011405 */
[----:B---3--:R-:W-:Y:S02]  /*1930*/  ULEA UR7, UR8, UR7, 0x18 ;  /* 0x0000000708077291 */ /* 0x008fe4000f8ec0ff */
[----:B------:R-:W-:Y:S02]  /*1940*/  ULEA.HI UR4, UR4, UR5, URZ, 0x6 ;  /* 0x0000000504047291 */ /* 0x000fe4000f8f30ff */
[----:B------:R-:W-:Y:S02]  /*1950*/  UIADD3 UR5, UPT, UPT, UR6, -0x1, URZ ;  /* 0xffffffff06057890 */ /* 0x000fe4000fffe0ff */
[----:B------:R-:W-:-:S02]  /*1960*/  USHF.R.S32.HI UR43, URZ, 0x6, UR4 ;  /* 0x00000006ff2b7899 */ /* 0x000fc40008011404 */
[----:B------:R-:W-:Y:S02]  /*1970*/  UISETP.GE.U32.AND UP2, UPT, UR5, -0x7f, UPT ;  /* 0xffffff810500788c */ /* 0x000fe4000bf46070 */
[----:B------:R-:W-:Y:S02]  /*1980*/  UISETP.LT.U32.AND UP0, UPT, UR43, 0x16, UPT ;  /* 0x000000162b00788c */ /* 0x000fe4000bf01070 */
[----:B------:R-:W-:Y:S02]  /*1990*/  ULEA UR29, UR28, UR7, 0x1 ;  /* 0x000000071c1d7291 */ /* 0x000fe4000f8e08ff */
[----:B------:R-:W-:Y:S02]  /*19a0*/  USEL UR41, UR43, 0x16, UP0 ;  /* 0x000000162b297887 */ /* 0x000fe40008000000 */
[----:B------:R-:W-:Y:S02]  /*19b0*/  UIADD3 UR48, UPT, UPT, UR6, 0x7e, URZ ;  /* 0x0000007e06307890 */ /* 0x000fe4000fffe0ff */
[----:B------:R-:W-:-:S02]  /*19c0*/  UIADD3 UR21, UPT, UPT, UR41, -0x1, URZ ;  /* 0xffffffff29157890 */ /* 0x000fc4000fffe0ff */
[----:B------:R-:W-:Y:S01]  /*19d0*/  @UP2 UIADD3 UR21, UPT, UPT, UR41, URZ, URZ ;  /* 0x000000ff29152290 */ /* 0x000fe2000fffe0ff */
[----:B------:R-:W2:Y:S01]  /*19e0*/  LDCU UR39, c[0x0][0x374] ;  /* 0x00006e80ff2777ac */ /* 0x000ea20008000800 */
[----:B------:R-:W-:Y:S02]  /*19f0*/  USEL UR24, UR24, 0x2, UP1 ;  /* 0x0000000218187887 */ /* 0x000fe40008800000 */
[----:B------:R-:W-:Y:S02]  /*1a00*/  UIADD3 UR29, UPT, UPT, UR29, 0x2d400, URZ ;  /* 0x0002d4001d1d7890 */ /* 0x000fe4000fffe0ff */
[----:B------:R-:W-:Y:S02]  /*1a10*/  UIADD3 UR44, UPT, UPT, UR43, -UR41, URZ ;  /* 0x800000292b2c7290 */ /* 0x000fe4000fffe0ff */
[----:B------:R-:W-:Y:S01]  /*1a20*/  UIADD3 UR21, UPT, UPT, UR21, 0x1, URZ ;  /* 0x0000000115157890 */ /* 0x000fe2000fffe0ff */
[----:B-1--4-:R-:W-:-:S11]  /*1a30*/  UMOV UR5, URZ ;  /* 0x000000ff00057c82 */ /* 0x012fd60008000000 */
.L_x_43:
[----:B-1----:R-:W1:Y:S02]  /*1a40*/  S2UR UR4, SR_CgaCtaId ;  /* 0x00000000000479c3 */ /* 0x002e640000008800 */
[----:B-1----:R-:W-:-:S09]  /*1a50*/  UISETP.NE.AND UP0, UPT, UR4, URZ, UPT ;  /* 0x000000ff0400728c */ /* 0x002fd2000bf05270 */
[----:B------:R-:W-:Y:S05]  /*1a60*/  BRA.U UP0, `(.L_x_24) ;  /* 0x0000000100287547 */ /* 0x000fea000b800000 */
[----:B------:R-:W-:Y:S02]  /*1a70*/  LEA R0, R9, UR7, 0x3 ;  /* 0x0000000709007c11 */ /* 0x000fe4000f8e18ff */
[----:B------:R-:W-:-:S04]  /*1a80*/  SHF.L.U32 R3, R8, 0x1f, RZ ;  /* 0x0000001f08037819 */ /* 0x000fc800000006ff */
[----:B------:R-:W1:Y:S02]  /*1a90*/  SYNCS.PHASECHK.TRANS64.TRYWAIT P0, [R0+URZ+0x200], R3 ;  /* 0x00020003000075a7 */ /* 0x000e6400080011ff */
[----:B-1----:R-:W-:Y:S05]  /*1aa0*/  @!P0 BRA `(.L_x_25) ;  /* 0x0000005400b88947 */ /* 0x002fea0003800000 */
.L_x_128:
[----:B------:R3:W-:Y:S01]  /*1ab0*/  SYNCS.ARRIVE.TRANS64.A1T0 RZ, [R0+URZ+0x1f0], RZ ;  /* 0x0001f0ff00ff79a7 */ /* 0x0007e200081000ff */
[----:B------:R-:W-:-:S05]  /*1ac0*/  VIADD R9, R9, 0x1 ;  /* 0x0000000109097836 */ /* 0x000fca0000000000 */
[----:B------:R-:W-:-:S04]  /*1ad0*/  ISETP.NE.AND P0, PT, R9, 0x2, PT ;  /* 0x000000020900780c */ /* 0x000fc80003f05270 */
[----:B-1----:R-:W-:Y:S02]  /*1ae0*/  SEL R3, RZ, 0x1, P0 ;  /* 0x00000001ff037807 */ /* 0x002fe40000000000 */
[----:B------:R-:W-:Y:S02]  /*1af0*/  SEL R9, R9, RZ, P0 ;  /* 0x000000ff09097207 */ /* 0x000fe40000000000 */
[----:B------:R-:W-:-:S07]  /*1b00*/  LOP3.LUT R8, R8, R3, RZ, 0x3c, !PT ;  /* 0x0000000308087212 */ /* 0x000fce00078e3cff */
.L_x_24:
[----:B------:R-:W-:Y:S01]  /*1b10*/  ULEA UR4, UR5, UR7, 0x3 ;  /* 0x0000000705047291 */ /* 0x000fe2000f8e18ff */
[----:B---3--:R-:W-:Y:S01]  /*1b20*/  SHF.L.U32 R0, R12, 0x1f, RZ ;  /* 0x0000001f0c007819 */ /* 0x008fe200000006ff */
[----:B------:R-:W-:Y:S02]  /*1b30*/  UISETP.GE.U32.AND UP0, UPT, UR48, 0x7f, UPT ;  /* 0x0000007f3000788c */ /* 0x000fe4000bf06070 */
[----:B------:R-:W-:Y:S02]  /*1b40*/  USHF.L.U32 UR35, UR46, 0x6, URZ ;  /* 0x000000062e237899 */ /* 0x000fe400080006ff */
[----:B------:R-:W-:Y:S01]  /*1b50*/  ULEA UR19, UR45, UR47, 0x4 ;  /* 0x0000002f2d137291 */ /* 0x000fe2000f8e20ff */
[----:B------:R-:W-:Y:S02]  /*1b60*/  UMOV UR13, URZ ;  /* 0x000000ff000d7c82 */ /* 0x000fe40008000000 */
[----:B------:R1:W3:Y:S02]  /*1b70*/  SYNCS.PHASECHK.TRANS64.TRYWAIT P0, [UR4+0xb0], R0 ;  /* 0x0000b000ff0075a7 */ /* 0x0002e40008001104 */
[----:B------:R-:W-:Y:S07]  /*1b80*/  BRA.U !UP0, `(.L_x_26) ;  /* 0x0000000108c07547 */ /* 0x000fee000b800000 */
[----:B------:R-:W-:Y:S01]  /*1b90*/  UMOV UR6, URZ ;  /* 0x000000ff00067c82 */ /* 0x000fe20008000000 */
[----:B------:R-:W-:-:S05]  /*1ba0*/  UMOV UR4, UR5 ;  /* 0x0000000500047c82 */ /* 0x000fca0008000000 */
.L_x_32:
[----:B------:R-:W-:Y:S01]  /*1bb0*/  ULEA UR33, UR4, UR7, 0x3 ;  /* 0x0000000704217291 */ /* 0x000fe2000f8e18ff */
[----:B---3--:R-:W-:Y:S01]  /*1bc0*/  @!P3 MOV R2, 0x2800 ;  /* 0x000028000002b802 */ /* 0x008fe20000000f00 */
[----:B-1-34-:R-:W-:Y:S10]  /*1bd0*/  @P0 BRA `(.L_x_27) ;  /* 0x00000000000c0947 */ /* 0x01aff40003800000 */
[----:B------:R-:W-:-:S04]  /*1be0*/  SHF.L.U32 R3, R12, 0x1f, RZ ;  /* 0x0000001f0c037819 */ /* 0x000fc800000006ff */
[----:B------:R-:W3:Y:S02]  /*1bf0*/  SYNCS.PHASECHK.TRANS64.TRYWAIT P0, [UR33+0xb0], R3 ;  /* 0x0000b003ff0075a7 */ /* 0x000ee40008001121 */
[----:B---3--:R-:W-:Y:S05]  /*1c00*/  @!P0 BRA `(.L_x_28) ;  /* 0x0000005400748947 */ /* 0x008fea0003800000 */
.L_x_27:
[----:B------:R3:W-:Y:S01]  /*1c10*/  @!P3 SYNCS.ARRIVE.TRANS64 RZ, [UR33], R2 ;  /* 0x00000002ffffb9a7 */ /* 0x0007e20008000021 */
[----:B------:R-:W-:-:S04]  /*1c20*/  ULOP3.LUT UR5, UR24, 0x2, URZ, 0xfc, !UPT ;  /* 0x0000000218057892 */ /* 0x000fc8000f8efcff */
[----:B------:R-:W-:-:S09]  /*1c30*/  UISETP.NE.AND UP0, UPT, UR5, 0x2, UPT ;  /* 0x000000020500788c */ /* 0x000fd2000bf05270 */
[----:B------:R-:W-:Y:S05]  /*1c40*/  BRA.U UP0, `(.L_x_29) ;  /* 0x0000000100047547 */ /* 0x000fea000b800000 */
[----:B--2---:R-:W-:Y:S05]  /*1c50*/  BPT.TRAP 0x1 ;  /* 0x000000040000795c */ /* 0x004fea0000300000 */
.L_x_29:
[----:B------:R-:W-:Y:S04]  /*1c60*/  BSSY.RECONVERGENT B0, `(.L_x_30) ;  /* 0x0000003000007945 */ /* 0x000fe80003800200 */
[----:B------:R-:W-:Y:S05]  /*1c70*/  @P2 BRA `(.L_x_31) ;  /* 0x0000000000042947 */ /* 0x000fea0003800000 */
[----:B--2---:R-:W-:Y:S05]  /*1c80*/  BPT.TRAP 0x1 ;  /* 0x000000040000795c */ /* 0x004fea0000300000 */
.L_x_31:
[----:B--2---:R-:W-:Y:S05]  /*1c90*/  BSYNC.RECONVERGENT B0 ;  /* 0x0000000000007941 */ /* 0x004fea0003800200 */
.L_x_30:
[----:B------:R-:W-:Y:S02]  /*1ca0*/  UIADD3 UR5, UPT, UPT, UR4, 0x1, URZ ;  /* 0x0000000104057890 */ /* 0x000fe4000fffe0ff */
[----:B------:R-:W-:Y:S02]  /*1cb0*/  ULEA UR32, UR4, UR7, 0xd ;  /* 0x0000000704207291 */ /* 0x000fe4000f8e68ff */
[----:B------:R-:W-:Y:S02]  /*1cc0*/  UISETP.NE.AND UP0, UPT, UR5, 0x16, UPT ;  /* 0x000000160500788c */ /* 0x000fe4000bf05270 */
[----:B------:R-:W-:Y:S02]  /*1cd0*/  USHF.L.U32 UR34, UR6, 0x6, URZ ;  /* 0x0000000606227899 */ /* 0x000fe400080006ff */
[----:B------:R-:W-:Y:S02]  /*1ce0*/  USEL UR9, URZ, 0x1, UP0 ;  /* 0x00000001ff097887 */ /* 0x000fe40008000000 */
[----:B------:R-:W-:-:S02]  /*1cf0*/  USEL UR5, UR5, URZ, UP0 ;  /* 0x000000ff05057287 */ /* 0x000fc40008000000 */
[----:B------:R-:W-:Y:S02]  /*1d00*/  ULEA UR4, UR4, UR28, 0xa ;  /* 0x0000001c04047291 */ /* 0x000fe4000f8e50ff */
[----:B------:R-:W-:Y:S01]  /*1d10*/  ULEA UR8, UR5, UR7, 0x3 ;  /* 0x0000000705087291 */ /* 0x000fe2000f8e18ff */
[----:B------:R-:W-:Y:S01]  /*1d20*/  LOP3.LUT R12, R12, UR9, RZ, 0x3c, !PT ;  /* 0x000000090c0c7c12 */ /* 0x000fe2000f8e3cff */
[----:B------:R-:W-:Y:S02]  /*1d30*/  UIADD3 UR6, UPT, UPT, UR6, 0x1, URZ ;  /* 0x0000000106067890 */ /* 0x000fe4000fffe0ff */
[----:B------:R-:W-:Y:S01]  /*1d40*/  UIADD3 UR10, UP1, UPT, UR26, 0x80, URZ ;  /* 0x000000801a0a7890 */ /* 0x000fe2000ff3e0ff */
[----:B-1----:R-:W-:Y:S01]  /*1d50*/  SHF.L.U32 R0, R12, 0x1f, RZ ;  /* 0x0000001f0c007819 */ /* 0x002fe200000006ff */
[----:B------:R-:W-:Y:S02]  /*1d60*/  ULEA UR4, UR4, UR7, 0x1 ;  /* 0x0000000704047291 */ /* 0x000fe4000f8e08ff */
[----:B------:R-:W-:Y:S01]  /*1d70*/  UIADD3.X UR11, UPT, UPT, URZ, UR27, URZ, UP1, !UPT ;  /* 0x0000001bff0b7290 */ /* 0x000fe20008ffe4ff */
[----:B------:R4:W1:Y:S01]  /*1d80*/  SYNCS.PHASECHK.TRANS64.TRYWAIT P0, [UR8+0xb0], R0 ;  /* 0x0000b000ff0075a7 */ /* 0x0008620008001108 */
[----:B------:R-:W-:-:S02]  /*1d90*/  UIADD3 UR8, UP0, UPT, UR26, 0x180, URZ ;  /* 0x000001801a087890 */ /* 0x000fc4000ff1e0ff */
[----:B------:R-:W-:Y:S02]  /*1da0*/  UIADD3 UR32, UPT, UPT, UR32, 0x1400, URZ ;  /* 0x0000140020207890 */ /* 0x000fe4000fffe0ff */
[----:B------:R-:W-:Y:S02]  /*1db0*/  UIADD3.X UR9, UPT, UPT, URZ, UR27, URZ, UP0, !UPT ;  /* 0x0000001bff097290 */ /* 0x000fe400087fe4ff */
[----:B------:R-:W-:Y:S02]  /*1dc0*/  UISETP.NE.AND UP0, UPT, UR6, UR21, UPT ;  /* 0x000000150600728c */ /* 0x000fe4000bf05270 */
[----:B------:R-:W-:Y:S01]  /*1dd0*/  UIADD3 UR16, UPT, UPT, UR4, 0x2d400, URZ ;  /* 0x0002d40004107890 */ /* 0x000fe2000fffe0ff */
[----:B------:R-:W-:Y:S01]  /*1de0*/  UMOV UR12, 0x0 ;  /* 0x00000000000c7882 */ /* 0x000fe20000000000 */
[----:B------:R-:W-:Y:S01]  /*1df0*/  UMOV UR13, 0x10000000 ;  /* 0x10000000000d7882 */ /* 0x000fe20000000000 */
[----:B------:R-:W-:Y:S01]  /*1e00*/  UMOV UR4, 0x30000 ;  /* 0x0003000000047882 */ /* 0x000fe20000000000 */
[----:B------:R-:W-:Y:S01]  /*1e10*/  UMOV UR20, UR36 ;  /* 0x0000002400147c82 */ /* 0x000fe20008000000 */
[----:B------:R-:W-:Y:S01]  /*1e20*/  UMOV UR17, UR33 ;  /* 0x0000002100117c82 */ /* 0x000fe20008000000 */
[----:B------:R-:W-:Y:S01]  /*1e30*/  UMOV UR18, UR34 ;  /* 0x0000002200127c82 */ /* 0x000fe20008000000 */
[----:B------:R-:W-:Y:S02]  /*1e40*/  UTMALDG.3D [UR32], [UR10], desc[UR12] ;  /* 0x00000c200a0075b4 */ /* 0x000fe40008011000 */
[----:B------:R2:W-:Y:S02]  /*1e50*/  UTMALDG.3D.MULTICAST [UR16], [UR8], UR4, desc[UR12] ;  /* 0x00000c10080073b4 */ /* 0x0005e40008011804 */
[----:B--2---:R-:W-:Y:S01]  /*1e60*/  UMOV UR13, UR21 ;  /* 0x00000015000d7c82 */ /* 0x004fe20008000000 */
[----:B------:R-:W-:Y:S01]  /*1e70*/  UMOV UR4, UR5 ;  /* 0x0000000500047c82 */ /* 0x000fe20008000000 */
[----:B------:R-:W-:Y:S05]  /*1e80*/  BRA.U UP0, `(.L_x_32) ;  /* 0xfffffffd00487547 */ /* 0x000fea000b83ffff */
.L_x_26:
[----:B------:R-:W-:Y:S01]  /*1e90*/  ULEA UR4, UR5, UR7, 0x3 ;  /* 0x0000000705047291 */ /* 0x000fe2000f8e18ff */
[----:B-1--4-:R-:W-:Y:S01]  /*1ea0*/  SHF.L.U32 R0, R12, 0x1f, RZ ;  /* 0x0000001f0c007819 */ /* 0x012fe200000006ff */
[----:B------:R-:W-:Y:S01]  /*1eb0*/  @!P1 SYNCS.ARRIVE.TRANS64.A1T0 RZ, [UR7+0x188], RZ ;  /* 0x000188ffffff99a7 */ /* 0x000fe20008100007 */
[----:B------:R-:W-:-:S06]  /*1ec0*/  UISETP.GT.AND UP0, UPT, UR43, UR41, UPT ;  /* 0x000000292b00728c */ /* 0x000fcc000bf04270 */
[----:B---3--:R1:W3:Y:S03]  /*1ed0*/  SYNCS.PHASECHK.TRANS64.TRYWAIT P0, [UR4+0xb0], R0 ;  /* 0x0000b000ff0075a7 */ /* 0x0082e60008001104 */
[----:B------:R-:W-:Y:S05]  /*1ee0*/  BRA.U !UP0, `(.L_x_33) ;  /* 0x0000000108bc7547 */ /* 0x000fea000b800000 */
[----:B------:R-:W-:Y:S01]  /*1ef0*/  UIADD3 UR25, UPT, UPT, UR44, UR13, URZ ;  /* 0x0000000d2c197290 */ /* 0x000fe2000fffe0ff */
[----:B------:R-:W-:-:S11]  /*1f00*/  UMOV UR4, UR5 ;  /* 0x0000000500047c82 */ /* 0x000fd60008000000 */
.L_x_39:
[----:B------:R-:W-:Y:S01]  /*1f10*/  ULEA UR9, UR4, UR7, 0x3 ;  /* 0x0000000704097291 */ /* 0x000fe2000f8e18ff */
[----:B---3--:R-:W-:Y:S01]  /*1f20*/  @!P3 MOV R2, 0x2800 ;  /* 0x000028000002b802 */ /* 0x008fe20000000f00 */
[----:B-1-3--:R-:W-:Y:S10]  /*1f30*/  @P0 BRA `(.L_x_34) ;  /* 0x00000000000c0947 */ /* 0x00aff40003800000 */
[----:B------:R-:W-:-:S04]  /*1f40*/  SHF.L.U32 R3, R12, 0x1f, RZ ;  /* 0x0000001f0c037819 */ /* 0x000fc800000006ff */
[----:B------:R-:W3:Y:S02]  /*1f50*/  SYNCS.PHASECHK.TRANS64.TRYWAIT P0, [UR9+0xb0], R3 ;  /* 0x0000b003ff0075a7 */ /* 0x000ee40008001109 */
[----:B---3--:R-:W-:Y:S05]  /*1f60*/  @!P0 BRA `(.L_x_35) ;  /* 0x0000005000b48947 */ /* 0x008fea0003800000 */
.L_x_34:
[----:B------:R3:W-:Y:S01]  /*1f70*/  @!P3 SYNCS.ARRIVE.TRANS64 RZ, [UR9], R2 ;  /* 0x00000002ffffb9a7 */ /* 0x0007e20008000009 */
[----:B------:R-:W-:-:S04]  /*1f80*/  ULOP3.LUT UR5, UR24, 0x2, URZ, 0xfc, !UPT ;  /* 0x0000000218057892 */ /* 0x000fc8000f8efcff */
[----:B------:R-:W-:-:S09]  /*1f90*/  UISETP.NE.AND UP0, UPT, UR5, 0x2, UPT ;  /* 0x000000020500788c */ /* 0x000fd2000bf05270 */
[----:B------:R-:W-:Y:S05]  /*1fa0*/  BRA.U UP0, `(.L_x_36) ;  /* 0x0000000100047547 */ /* 0x000fea000b800000 */
[----:B--2---:R-:W-:Y:S05]  /*1fb0*/  BPT.TRAP 0x1 ;  /* 0x000000040000795c */ /* 0x004fea0000300000 */
.L_x_36:
[----:B------:R-:W-:Y:S04]  /*1fc0*/  BSSY.RECONVERGENT B0, `(.L_x_37) ;  /* 0x0000003000007945 */ /* 0x000fe80003800200 */
[----:B------:R-:W-:Y:S05]  /*1fd0*/  @P2 BRA `(.L_x_38) ;  /* 0x0000000000042947 */ /* 0x000fea0003800000 */
[----:B--2---:R-:W-:Y:S05]  /*1fe0*/  BPT.TRAP 0x1 ;  /* 0x000000040000795c */ /* 0x004fea0000300000 */
.L_x_38:
[----:B--2---:R-:W-:Y:S05]  /*1ff0*/  BSYNC.RECONVERGENT B0 ;  /* 0x0000000000007941 */ /* 0x004fea0003800200 */
.L_x_37:
[----:B------:R-:W-:Y:S02]  /*2000*/  UIADD3 UR5, UPT, UPT, UR4, 0x1, URZ ;  /* 0x0000000104057890 */ /* 0x000fe4000fffe0ff */
[----:B------:R-:W-:Y:S02]  /*2010*/  UIADD3 UR14, UP1, UPT, UR26, 0x80, URZ ;  /* 0x000000801a0e7890 */ /* 0x000fe4000ff3e0ff */
[----:B------:R-:W-:Y:S02]  /*2020*/  UISETP.NE.AND UP0, UPT, UR5, 0x16, UPT ;  /* 0x000000160500788c */ /* 0x000fe4000bf05270 */
[----:B------:R-:W-:Y:S02]  /*2030*/  USHF.L.U32 UR10, UR13, 0x6, URZ ;  /* 0x000000060d0a7899 */ /* 0x000fe400080006ff */
[----:B------:R-:W-:Y:S02]  /*2040*/  USEL UR8, URZ, 0x1, UP0 ;  /* 0x00000001ff087887 */ /* 0x000fe40008000000 */
[----:B------:R-:W-:-:S02]  /*2050*/  USEL UR5, UR5, URZ, UP0 ;  /* 0x000000ff05057287 */ /* 0x000fc40008000000 */
[----:B------:R-:W-:Y:S02]  /*2060*/  UIADD3 UR22, UP0, UPT, UR26, 0x180, URZ ;  /* 0x000001801a167890 */ /* 0x000fe4000ff1e0ff */
[----:B------:R-:W-:Y:S01]  /*2070*/  LOP3.LUT R12, R12, UR8, RZ, 0x3c, !PT ;  /* 0x000000080c0c7c12 */ /* 0x000fe2000f8e3cff */
[----:B------:R-:W-:Y:S02]  /*2080*/  ULEA UR8, UR4, UR7, 0xd ;  /* 0x0000000704087291 */ /* 0x000fe4000f8e68ff */
[----:B------:R-:W-:Y:S01]  /*2090*/  ULEA UR6, UR5, UR7, 0x3 ;  /* 0x0000000705067291 */ /* 0x000fe2000f8e18ff */
[----:B-1----:R-:W-:Y:S01]  /*20a0*/  SHF.L.U32 R0, R12, 0x1f, RZ ;  /* 0x0000001f0c007819 */ /* 0x002fe200000006ff */
[----:B------:R-:W-:Y:S02]  /*20b0*/  UIADD3 UR8, UPT, UPT, UR8, 0x1400, URZ ;  /* 0x0000140008087890 */ /* 0x000fe4000fffe0ff */
[----:B------:R-:W-:Y:S02]  /*20c0*/  UIADD3.X UR15, UPT, UPT, URZ, UR27, URZ, UP1, !UPT ;  /* 0x0000001bff0f7290 */ /* 0x000fe40008ffe4ff */
[----:B------:R-:W-:-:S02]  /*20d0*/  ULEA UR16, UR4, UR29, 0xb ;  /* 0x0000001d04107291 */ /* 0x000fc4000f8e58ff */
[----:B------:R-:W-:Y:S01]  /*20e0*/  UIADD3.X UR23, UPT, UPT, URZ, UR27, URZ, UP0, !UPT ;  /* 0x0000001bff177290 */ /* 0x000fe200087fe4ff */
[----:B------:R4:W1:Y:S01]  /*20f0*/  SYNCS.PHASECHK.TRANS64.TRYWAIT P0, [UR6+0xb0], R0 ;  /* 0x0000b000ff0075a7 */ /* 0x0008620008001106 */
[----:B------:R-:W-:Y:S01]  /*2100*/  UMOV UR30, 0x0 ;  /* 0x00000000001e7882 */ /* 0x000fe20000000000 */
[----:B------:R-:W-:Y:S01]  /*2110*/  UMOV UR31, 0x10000000 ;  /* 0x10000000001f7882 */ /* 0x000fe20000000000 */
[----:B------:R-:W-:Y:S01]  /*2120*/  UMOV UR11, UR35 ;  /* 0x00000023000b7c82 */ /* 0x000fe20008000000 */
[----:B------:R-:W-:Y:S01]  /*2130*/  UMOV UR12, UR36 ;  /* 0x00000024000c7c82 */ /* 0x000fe20008000000 */
[----:B------:R-:W-:Y:S01]  /*2140*/  UMOV UR6, 0x30000 ;  /* 0x0003000000067882 */ /* 0x000fe20000000000 */
[----:B------:R-:W-:Y:S01]  /*2150*/  UMOV UR20, UR36 ;  /* 0x0000002400147c82 */ /* 0x000fe20008000000 */
[----:B------:R-:W-:Y:S01]  /*2160*/  UMOV UR17, UR9 ;  /* 0x0000000900117c82 */ /* 0x000fe20008000000 */
[----:B------:R-:W-:Y:S01]  /*2170*/  UMOV UR18, UR10 ;  /* 0x0000000a00127c82 */ /* 0x000fe20008000000 */
[----:B------:R4:W-:Y:S01]  /*2180*/  UTMALDG.3D [UR8], [UR14], desc[UR30] ;  /* 0x00001e080e0075b4 */ /* 0x0009e20008011000 */
[----:B------:R-:W-:Y:S01]  /*2190*/  UIADD3 UR13, UPT, UPT, UR13, 0x1, URZ ;  /* 0x000000010d0d7890 */ /* 0x000fe2000fffe0ff */
[----:B------:R-:W-:-:S03]  /*21a0*/  UMOV UR4, UR5 ;  /* 0x0000000500047c82 */ /* 0x000fc60008000000 */
[----:B------:R-:W-:Y:S01]  /*21b0*/  UISETP.NE.AND UP0, UPT, UR13, UR25, UPT ;  /* 0x000000190d00728c */ /* 0x000fe2000bf05270 */
[----:B------:R4:W-:Y:S08]  /*21c0*/  UTMALDG.3D.MULTICAST [UR16], [UR22], UR6, desc[UR30] ;  /* 0x00001e10160073b4 */ /* 0x0009f00008011806 */
[----:B----4-:R-:W-:Y:S05]  /*21d0*/  BRA.U UP0, `(.L_x_39) ;  /* 0xfffffffd004c7547 */ /* 0x010fea000b83ffff */
.L_x_33:
[C---:B------:R-:W-:Y:S01]  /*21e0*/  LEA R3, R11.reuse, UR7, 0x3 ;  /* 0x000000070b037c11 */ /* 0x040fe2000f8e18ff */
[----:B------:R-:W-:Y:S01]  /*21f0*/  NOP ;  /* 0x0000000000007918 */ /* 0x000fe20000000000 */
[----:B-1----:R-:W-:Y:S02]  /*2200*/  SHF.L.U32 R0, R10, 0x1f, RZ ;  /* 0x0000001f0a007819 */ /* 0x002fe400000006ff */
[----:B------:R-:W-:Y:S02]  /*2210*/  LEA R5, R11, UR7, 0x4 ;  /* 0x000000070b057c11 */ /* 0x000fe4000f8e20ff */
[----:B---3--:R-:W1:Y:S02]  /*2220*/  SYNCS.PHASECHK.TRANS64.TRYWAIT P0, [R3+URZ+0x190], R0 ;  /* 0x00019000030075a7 */ /* 0x008e6400080011ff */
[----:B-1----:R-:W-:Y:S05]  /*2230*/  @!P0 BRA `(.L_x_40) ;  /* 0x0000005000188947 */ /* 0x002fea0003800000 */
.L_x_131:
[----:B------:R-:W3:Y:S01]  /*2240*/  LDS.128 R4, [R5+0x220] ;  /* 0x0002200005047984 */ /* 0x000ee20000000c00 */
[----:B------:R-:W-:Y:S01]  /*2250*/  UISETP.GE.AND UP0, UPT, UR42, 0x1, UPT ;  /* 0x000000012a00788c */ /* 0x000fe2000bf06270 */
[----:B------:R-:W-:Y:S01]  /*2260*/  @!PT LDS RZ, [RZ] ;  /* 0x00000000fffff984 */ /* 0x000fe20000000800 */
[----:B------:R-:W-:Y:S01]  /*2270*/  @!PT LDS RZ, [RZ] ;  /* 0x00000000fffff984 */ /* 0x000fe20000000800 */
[----:B------:R-:W-:Y:S01]  /*2280*/  @!PT LDS RZ, [RZ] ;  /* 0x00000000fffff984 */ /* 0x000fe20000000800 */
[----:B------:R-:W-:Y:S01]  /*2290*/  @!PT LDS RZ, [RZ] ;  /* 0x00000000fffff984 */ /* 0x000fe20000000800 */
[----:B------:R4:W-:Y:S06]  /*22a0*/  MEMBAR.ALL.CTA ;  /* 0x0000000000007992 */ /* 0x0009ec0000008000 */
[----:B----4-:R-:W4:Y:S01]  /*22b0*/  FENCE.VIEW.ASYNC.S ;  /* 0x00000000000073c6 */ /* 0x010f220000000000 */
[----:B---3--:R-:W-:-:S13]  /*22c0*/  LOP3.LUT P0, RZ, R6, 0x1, RZ, 0xc0, !PT ;  /* 0x0000000106ff7812 */ /* 0x008fda000780c0ff */
[----:B----4-:R-:W-:Y:S01]  /*22d0*/  VOTEU.ANY UP1, P0 ;  /* 0x0000000000ff7886 */ /* 0x010fe20000020100 */
[----:B------:R-:W-:-:S13]  /*22e0*/  PLOP3.LUT P0, PT, PT, PT, UP1, 0x80, 0x8 ;  /* 0x000000000008781c */ /* 0x000fda0003f0f018 */
[----:B-1----:R-:W-:Y:S02]  /*22f0*/  @P0 LOP3.LUT R0, R5, 0xffff, RZ, 0xc0, !PT ;  /* 0x0000ffff05000812 */ /* 0x002fe400078ec0ff */
[----:B------:R-:W-:Y:S02]  /*2300*/  @P0 MOV R2, R4 ;  /* 0x0000000400020202 */ /* 0x000fe40000000f00 */
[----:B------:R-:W-:Y:S01]  /*2310*/  @P0 R2UR UR6, R0 ;  /* 0x00000000000602ca */ /* 0x000fe200000e0000 */
[----:B------:R-:W-:Y:S01]  /*2320*/  VIADD R0, R3, 0x1a0 ;  /* 0x000001a003007836 */ /* 0x000fe20000000000 */
[----:B------:R-:W-:Y:S02]  /*2330*/  @P0 SHF.R.U32.HI R4, RZ, 0x10, R5 ;  /* 0x00000010ff040819 */ /* 0x000fe40000011605 */
[----:B------:R-:W-:Y:S02]  /*2340*/  @P0 R2UR UR8, R2 ;  /* 0x00000000020802ca */ /* 0x000fe400000e0000 */
[----:B------:R-:W-:-:S02]  /*2350*/  PRMT R0, RZ, 0x654, R0 ;  /* 0x00000654ff007816 */ /* 0x000fc40000000000 */
[----:B------:R-:W-:Y:S02]  /*2360*/  @P0 R2UR UR4, R4 ;  /* 0x00000000040402ca */ /* 0x000fe400000e0000 */
[----:B------:R1:W-:Y:S03]  /*2370*/  SYNCS.ARRIVE.TRANS64.RED.A1T0 RZ, [R0+URZ], RZ ;  /* 0x000000ff00ff79a7 */ /* 0x0003e600081004ff */
[----:B------:R-:W-:-:S04]  /*2380*/  @UP1 UMOV UR37, UR6 ;  /* 0x0000000600251c82 */ /* 0x000fc80008000000 */
[----:B------:R-:W-:-:S04]  /*2390*/  @UP1 UMOV UR38, UR8 ;  /* 0x0000000800261c82 */ /* 0x000fc80008000000 */
[----:B------:R-:W-:Y:S01]  /*23a0*/  @UP1 UMOV UR36, UR4 ;  /* 0x0000000400241c82 */ /* 0x000fe20008000000 */
[----:B------:R-:W-:Y:S05]  /*23b0*/  BRA.U !UP0, `(.L_x_41) ;  /* 0x0000000108d47547 */ /* 0x000fea000b800000 */
[----:B------:R-:W2:Y:S01]  /*23c0*/  LDCU.128 UR12, c[0x0][0xb10] ;  /* 0x00016200ff0c77ac */ /* 0x000ea20008000c00 */
[----:B------:R-:W3:Y:S01]  /*23d0*/  LDCU UR25, c[0x0][0xb20] ;  /* 0x00016400ff1977ac */ /* 0x000ee20008000800 */
[----:B------:R-:W4:Y:S01]  /*23e0*/  LDCU UR20, c[0x0][0xb0c] ;  /* 0x00016180ff1477ac */ /* 0x000f220008000800 */
[----:B------:R-:W1:Y:S01]  /*23f0*/  LDCU.64 UR10, c[0x0][0xb28] ;  /* 0x00016500ff0a77ac */ /* 0x000e620008000a00 */
[----:B------:R-:W-:Y:S02]  /*2400*/  UISETP.NE.AND UP3, UPT, UR42, 0x1, UPT ;  /* 0x000000012a00788c */ /* 0x000fe4000bf65270 */
[----:B--2---:R-:W-:Y:S02]  /*2410*/  UIMAD.WIDE.U32 UR16, UR39, UR15, URZ ;  /* 0x0000000f271072a5 */ /* 0x004fe4000f8e00ff */
[----:B------:R-:W-:Y:S02]  /*2420*/  UIMAD.WIDE.U32 UR8, UR40, UR12, URZ ;  /* 0x0000000c280872a5 */ /* 0x000fe4000f8e00ff */
[----:B------:R-:W-:-:S02]  /*2430*/  UISETP.NE.AND UP0, UPT, UR14, 0x1, UPT ;  /* 0x000000010e00788c */ /* 0x000fc4000bf05270 */
[----:B------:R-:W-:Y:S01]  /*2440*/  UIMAD.WIDE.U32 UR22, UR37, UR15, URZ ;  /* 0x0000000f251672a5 */ /* 0x000fe2000f8e00ff */
[----:B------:R-:W-:Y:S02]  /*2450*/  UMOV UR16, UR17 ;  /* 0x0000001100107c82 */ /* 0x000fe40008000000 */
[----:B------:R-:W-:Y:S01]  /*2460*/  UMOV UR8, UR9 ;  /* 0x0000000900087c82 */ /* 0x000fe20008000000 */
[----:B---3--:R-:W-:Y:S02]  /*2470*/  USHF.R.U32.HI UR16, URZ, UR25, UR16 ;  /* 0x00000019ff107299 */ /* 0x008fe40008011610 */
[----:B----4-:R-:W-:Y:S02]  /*2480*/  UISETP.NE.AND UP2, UPT, UR20, 0x1, UPT ;  /* 0x000000011400788c */ /* 0x010fe4000bf45270 */
[----:B------:R-:W-:Y:S02]  /*2490*/  USHF.R.U32.HI UR8, URZ, UR13, UR8 ;  /* 0x0000000dff087299 */ /* 0x000fe40008011608 */
[----:B------:R-:W-:-:S02]  /*24a0*/  USEL UR6, UR39, UR16, !UP0 ;  /* 0x0000001027067287 */ /* 0x000fc4000c000000 */
[----:B------:R-:W-:Y:S02]  /*24b0*/  USEL UR8, UR40, UR8, !UP2 ;  /* 0x0000000828087287 */ /* 0x000fe4000d000000 */
[----:B-1----:R-:W-:Y:S01]  /*24c0*/  UIMAD.WIDE.U32 UR16, UR6, UR10, URZ ;  /* 0x0000000a061072a5 */ /* 0x002fe2000f8e00ff */
[----:B------:R-:W-:Y:S01]  /*24d0*/  UMOV UR4, UR23 ;  /* 0x0000001700047c82 */ /* 0x000fe20008000000 */
[----:B------:R-:W-:Y:S02]  /*24e0*/  UIMAD.WIDE.U32 UR18, UR38, UR12, URZ ;  /* 0x0000000c261272a5 */ /* 0x000fe4000f8e00ff */
[----:B------:R-:W-:-:S03]  /*24f0*/  UIMAD.WIDE.U32 UR22, UR8, UR10, URZ ;  /* 0x0000000a081672a5 */ /* 0x000fc6000f8e00ff */
[----:B------:R-:W-:Y:S01]  /*2500*/  UMOV UR16, UR17 ;  /* 0x0000001100107c82 */ /* 0x000fe20008000000 */
[----:B------:R-:W-:Y:S02]  /*2510*/  USHF.R.U32.HI UR4, URZ, UR25, UR4 ;  /* 0x00000019ff047299 */ /* 0x000fe40008011604 */
[----:B------:R-:W-:Y:S01]  /*2520*/  @UP3 USHF.R.U32.HI UR6, URZ, UR11, UR16 ;  /* 0x0000000bff063299 */ /* 0x000fe20008011610 */
[----:B------:R-:W-:Y:S01]  /*2530*/  UMOV UR18, UR19 ;  /* 0x0000001300127c82 */ /* 0x000fe20008000000 */
[----:B------:R-:W-:Y:S01]  /*2540*/  UMOV UR22, UR23 ;  /* 0x0000001700167c82 */ /* 0x000fe20008000000 */
[----:B------:R-:W-:Y:S02]  /*2550*/  USHF.R.U32.HI UR13, URZ, UR13, UR18 ;  /* 0x0000000dff0d7299 */ /* 0x000fe40008011612 */
[----:B------:R-:W-:Y:S02]  /*2560*/  USEL UR4, UR37, UR4, !UP0 ;  /* 0x0000000425047287 */ /* 0x000fe4000c000000 */
[----:B------:R-:W-:-:S02]  /*2570*/  @UP3 USHF.R.U32.HI UR8, URZ, UR11, UR22 ;  /* 0x0000000bff083299 */ /* 0x000fc40008011616 */
[----:B------:R-:W-:Y:S02]  /*2580*/  UIMAD UR9, UR42, UR6, URZ ;  /* 0x000000062a0972a4 */ /* 0x000fe4000f8e02ff */
[----:B------:R-:W-:Y:S02]  /*2590*/  USEL UR6, UR38, UR13, !UP2 ;  /* 0x0000000d26067287 */ /* 0x000fe4000d000000 */
[----:B------:R-:W-:Y:S02]  /*25a0*/  UIMAD UR12, UR42, UR8, URZ ;  /* 0x000000082a0c72a4 */ /* 0x000fe4000f8e02ff */
[----:B------:R-:W-:Y:S02]  /*25b0*/  UISETP.GE.AND UP0, UPT, UR4, UR9, UPT ;  /* 0x000000090400728c */ /* 0x000fe4000bf06270 */
[----:B------:R-:W-:Y:S02]  /*25c0*/  UIMAD.WIDE.U32 UR16, UR4, UR10, URZ ;  /* 0x0000000a041072a5 */ /* 0x000fe4000f8e00ff */
[----:B------:R-:W-:-:S02]  /*25d0*/  UISETP.GE.OR UP0, UPT, UR6, UR12, UP0 ;  /* 0x0000000c0600728c */ /* 0x000fc40008706670 */
[----:B------:R-:W-:Y:S02]  /*25e0*/  UIMAD.WIDE.U32 UR12, UR6, UR10, URZ ;  /* 0x0000000a060c72a5 */ /* 0x000fe4000f8e00ff */
[----:B------:R-:W-:Y:S01]  /*25f0*/  UIADD3 UR15, UPT, UPT, -UR4, URZ, URZ ;  /* 0x000000ff040f7290 */ /* 0x000fe2000fffe1ff */
[----:B------:R-:W-:Y:S01]  /*2600*/  UMOV UR10, UR17 ;  /* 0x00000011000a7c82 */ /* 0x000fe20008000000 */
[----:B------:R-:W-:Y:S02]  /*2610*/  UIADD3 UR12, UPT, UPT, -UR6, URZ, URZ ;  /* 0x000000ff060c7290 */ /* 0x000fe4000fffe1ff */
[----:B------:R-:W-:-:S03]  /*2620*/  USHF.R.U32.HI UR10, URZ, UR11, UR10 ;  /* 0x0000000bff0a7299 */ /* 0x000fc6000801160a */
[----:B------:R-:W-:Y:S01]  /*2630*/  @!UP0 UMOV UR9, UR13 ;  /* 0x0000000d00098c82 */ /* 0x000fe20008000000 */
[----:B------:R-:W-:Y:S02]  /*2640*/  UIMAD UR15, UR14, UR15, UR37 ;  /* 0x0000000f0e0f72a4 */ /* 0x000fe4000f8e0225 */
[----:B------:R-:W-:Y:S02]  /*2650*/  USEL UR10, UR4, UR10, !UP3 ;  /* 0x0000000a040a7287 */ /* 0x000fe4000d800000 */
[----:B------:R-:W-:Y:S02]  /*2660*/  @!UP0 USHF.R.U32.HI UR9, URZ, UR11, UR9 ;  /* 0x0000000bff098299 */ /* 0x000fe40008011609 */
[----:B------:R-:W-:Y:S02]  /*2670*/  UIADD3 UR11, UPT, UPT, -UR10, URZ, URZ ;  /* 0x000000ff0a0b7290 */ /* 0x000fe4000fffe1ff */
[----:B------:R-:W-:Y:S02]  /*2680*/  @!UP0 USEL UR9, UR6, UR9, !UP3 ;  /* 0x0000000906098287 */ /* 0x000fe4000d800000 */
[----:B------:R-:W-:-:S02]  /*2690*/  UIMAD UR11, UR42, UR11, UR4 ;  /* 0x0000000b2a0b72a4 */ /* 0x000fc4000f8e0204 */
[----:B------:R-:W-:Y:S02]  /*26a0*/  @!UP0 UIADD3 UR10, UPT, UPT, UR10, -UR9, URZ ;  /* 0x800000090a0a8290 */ /* 0x000fe4000fffe0ff */
[----:B------:R-:W-:Y:S02]  /*26b0*/  @!UP0 UIMAD UR9, UR11, UR8, UR9 ;  /* 0x000000080b0982a4 */ /* 0x000fe4000f8e0209 */
[----:B------:R-:W-:Y:S02]  /*26c0*/  @!UP0 UIMAD UR4, UR42, UR10, UR6 ;  /* 0x0000000a2a0482a4 */ /* 0x000fe4000f8e0206 */
[----:B------:R-:W-:Y:S02]  /*26d0*/  UIMAD UR8, UR20, UR12, UR38 ;  /* 0x0000000c140872a4 */ /* 0x000fe4000f8e0226 */
[----:B------:R-:W-:Y:S01]  /*26e0*/  UIMAD UR37, UR4, UR14, UR15 ;  /* 0x0000000e042572a4 */ /* 0x000fe2000f8e020f */
[----:B------:R-:W-:Y:S02]  /*26f0*/  @!UP0 UMOV UR6, UR9 ;  /* 0x0000000900068c82 */ /* 0x000fe40008000000 */
[----:B------:R-:W-:-:S12]  /*2700*/  UIMAD UR38, UR6, UR20, UR8 ;  /* 0x00000014062672a4 */ /* 0x000fd8000f8e0208 */
.L_x_41:
[----:B------:R-:W3:Y:S02]  /*2710*/  LDCU UR4, c[0x0][0xb30] ;  /* 0x00016600ff0477ac */ /* 0x000ee40008000800 */
[----:B---3--:R-:W-:-:S09]  /*2720*/  UISETP.NE.AND UP0, UPT, UR4, 0x1, UPT ;  /* 0x000000010400788c */ /* 0x008fd2000bf05270 */
[----:B------:R-:W-:Y:S05]  /*2730*/  BRA.U UP0, `(.L_x_42) ;  /* 0x0000000100447547 */ /* 0x000fea000b800000 */
[----:B------:R-:W3:Y:S01]  /*2740*/  LDCU.128 UR12, c[0x0][0xb10] ;  /* 0x00016200ff0c77ac */ /* 0x000ee20008000c00 */
[----:B------:R-:W4:Y:S01]  /*2750*/  LDCU UR16, c[0x0][0xb0c] ;  /* 0x00016180ff1077ac */ /* 0x000f220008000800 */
[----:B------:R-:W1:Y:S01]  /*2760*/  LDCU UR17, c[0x0][0xb20] ;  /* 0x00016400ff1177ac */ /* 0x000e620008000800 */
[----:B---3--:R-:W-:Y:S02]  /*2770*/  UIMAD.WIDE.U32 UR10, UR38, UR12, URZ ;  /* 0x0000000c260a72a5 */ /* 0x008fe4000f8e00ff */
[----:B------:R-:W-:Y:S02]  /*2780*/  UIMAD.WIDE.U32 UR8, UR37, UR15, URZ ;  /* 0x0000000f250872a5 */ /* 0x000fe4000f8e00ff */
[----:B----4-:R-:W-:Y:S02]  /*2790*/  UISETP.NE.AND UP2, UPT, UR16, 0x1, UPT ;  /* 0x000000011000788c */ /* 0x010fe4000bf45270 */
[----:B------:R-:W-:Y:S01]  /*27a0*/  UISETP.NE.AND UP0, UPT, UR14, 0x1, UPT ;  /* 0x000000010e00788c */ /* 0x000fe2000bf05270 */
[----:B------:R-:W-:-:S02]  /*27b0*/  UMOV UR6, UR11 ;  /* 0x0000000b00067c82 */ /* 0x000fc40008000000 */
[----:B------:R-:W-:Y:S01]  /*27c0*/  UMOV UR4, UR9 ;  /* 0x0000000900047c82 */ /* 0x000fe20008000000 */
[----:B------:R-:W-:Y:S02]  /*27d0*/  USHF.R.U32.HI UR6, URZ, UR13, UR6 ;  /* 0x0000000dff067299 */ /* 0x000fe40008011606 */
[----:B-1----:R-:W-:Y:S02]  /*27e0*/  USHF.R.U32.HI UR4, URZ, UR17, UR4 ;  /* 0x00000011ff047299 */ /* 0x002fe40008011604 */
[----:B------:R-:W-:Y:S02]  /*27f0*/  USEL UR6, UR38, UR6, !UP2 ;  /* 0x0000000626067287 */ /* 0x000fe4000d000000 */
[----:B------:R-:W-:-:S04]  /*2800*/  USEL UR4, UR37, UR4, !UP0 ;  /* 0x0000000425047287 */ /* 0x000fc8000c000000 */
[----:B------:R-:W-:Y:S02]  /*2810*/  UIADD3 UR8, UPT, UPT, UR6, -UR4, URZ ;  /* 0x8000000406087290 */ /* 0x000fe4000fffe0ff */
[----:B------:R-:W-:Y:S02]  /*2820*/  UIADD3 UR4, UPT, UPT, -UR6, UR4, URZ ;  /* 0x0000000406047290 */ /* 0x000fe4000fffe1ff */
[----:B------:R-:W-:Y:S02]  /*2830*/  UIMAD UR37, UR8, UR14, UR37 ;  /* 0x0000000e082572a4 */ /* 0x000fe4000f8e0225 */
[----:B------:R-:W-:-:S12]  /*2840*/  UIMAD UR38, UR4, UR16, UR38 ;  /* 0x00000010042672a4 */ /* 0x000fd8000f8e0226 */
.L_x_42:
[----:B------:R-:W-:Y:S01]  /*2850*/  VIADD R11, R11, 0x1 ;  /* 0x000000010b0b7836 */ /* 0x000fe20000000000 */
[----:B------:R-:W-:Y:S01]  /*2860*/  PLOP3.LUT P1, PT, PT, PT, PT, 0x80, 0x8 ;  /* 0x000000000008781c */ /* 0x000fe20003f2f070 */
[----:B------:R-:W-:Y:S02]  /*2870*/  UIADD3 UR46, UPT, UPT, UR38, UR59, URZ ;  /* 0x0000003b262e7290 */ /* 0x000fe4000fffe0ff */
[----:B------:R-:W-:Y:S01]  /*2880*/  UIADD3 UR45, UPT, UPT, UR37, UR58, URZ ;  /* 0x0000003a252d7290 */ /* 0x000fe2000fffe0ff */
[----:B------:R-:W-:-:S04]  /*2890*/  ISETP.NE.AND P0, PT, R11, 0x2, PT ;  /* 0x000000020b00780c */ /* 0x000fc80003f05270 */
[----:B------:R-:W-:Y:S02]  /*28a0*/  SEL R3, RZ, 0x1, P0 ;  /* 0x00000001ff037807 */ /* 0x000fe40000000000 */
[----:B------:R-:W-:Y:S02]  /*28b0*/  SEL R11, R11, RZ, P0 ;  /* 0x000000ff0b0b7207 */ /* 0x000fe40000000000 */
[----:B------:R-:W-:Y:S01]  /*28c0*/  LOP3.LUT R10, R10, R3, RZ, 0x3c, !PT ;  /* 0x000000030a0a7212 */ /* 0x000fe200078e3cff */
[----:B------:R-:W-:Y:S06]  /*28d0*/  BRA.U UP1, `(.L_x_43) ;  /* 0xfffffff101587547 */ /* 0x000fec000b83ffff */
[----:B------:R-:W-:Y:S01]  /*28e0*/  UIADD3 UR7, UPT, UPT, UR7, 0xb0, URZ ;  /* 0x000000b007077890 */ /* 0x000fe2000fffe0ff */
[----:B------:R-:W-:-:S03]  /*28f0*/  SHF.L.U32 R3, R12, 0x1f, RZ ;  /* 0x0000001f0c037819 */ /* 0x000fc600000006ff */
[----:B------:R-:W-:-:S09]  /*2900*/  ULEA UR4, UR5, UR7, 0x3 ;  /* 0x0000000705047291 */ /* 0x000fd2000f8e18ff */
[----:B------:R-:W3:Y:S02]  /*2910*/  SYNCS.PHASECHK.TRANS64.TRYWAIT P0, [UR4], R3 ;  /* 0x00000003ff0075a7 */ /* 0x000ee40008001104 */
[----:B---3--:R-:W-:Y:S05]  /*2920*/  @!P0 BRA `(.L_x_44) ;  /* 0x0000004800708947 */ /* 0x008fea0003800000 */
.L_x_133:
[----:B------:R-:W-:-:S04]  /*2930*/  UIADD3 UR4, UPT, UPT, UR5, 0x1, URZ ;  /* 0x0000000105047890 */ /* 0x000fc8000fffe0ff */
[----:B------:R-:W-:-:S04]  /*2940*/  UISETP.NE.AND UP0, UPT, UR4, 0x16, UPT ;  /* 0x000000160400788c */ /* 0x000fc8000bf05270 */
[----:B------:R-:W-:Y:S02]  /*2950*/  USEL UR6, URZ, 0x1, UP0 ;  /* 0x00000001ff067887 */ /* 0x000fe40008000000 */
[----:B------:R-:W-:-:S04]  /*2960*/  USEL UR4, UR4, URZ, UP0 ;  /* 0x000000ff04047287 */ /* 0x000fc80008000000 */
[----:B------:R-:W-:Y:S01]  /*2970*/  ULEA UR5, UR4, UR7, 0x3 ;  /* 0x0000000704057291 */ /* 0x000fe2000f8e18ff */
[----:B------:R-:W-:-:S04]  /*2980*/  LOP3.LUT R2, R12, UR6, RZ, 0x3c, !PT ;  /* 0x000000060c027c12 */ /* 0x000fc8000f8e3cff */
[----:B-1----:R-:W-:-:S04]  /*2990*/  SHF.L.U32 R3, R2, 0x1f, RZ ;  /* 0x0000001f02037819 */ /* 0x002fc800000006ff */
[----:B------:R-:W1:Y:S02]  /*29a0*/  SYNCS.PHASECHK.TRANS64.TRYWAIT P0, [UR5], R3 ;  /* 0x00000003ff0075a7 */ /* 0x000e640008001105 */
[----:B-1----:R-:W-:Y:S05]  /*29b0*/  @!P0 BRA `(.L_x_45) ;  /* 0x0000004800648947 */ /* 0x002fea0003800000 */
.L_x_135:
        /* <DEDUP_REMOVED lines=9> */
.L_x_137:
        /* <DEDUP_REMOVED lines=9> */
.L_x_139:
        /* <DEDUP_REMOVED lines=9> */
.L_x_141:
        /* <DEDUP_REMOVED lines=9> */
.L_x_143:
        /* <DEDUP_REMOVED lines=9> */
.L_x_145:
        /* <DEDUP_REMOVED lines=9> */
.L_x_147:
        /* <DEDUP_REMOVED lines=9> */
.L_x_149:
        /* <DEDUP_REMOVED lines=9> */
.L_x_151:
        /* <DEDUP_REMOVED lines=9> */
.L_x_153:
        /* <DEDUP_REMOVED lines=9> */
.L_x_155:
        /* <DEDUP_REMOVED lines=9> */
.L_x_157:
        /* <DEDUP_REMOVED lines=9> */
.L_x_159:
        /* <DEDUP_REMOVED lines=9> */
.L_x_161:
        /* <DEDUP_REMOVED lines=9> */
.L_x_163:
        /* <DEDUP_REMOVED lines=9> */
.L_x_165:
        /* <DEDUP_REMOVED lines=9> */
.L_x_167:
        /* <DEDUP_REMOVED lines=9> */
.L_x_169:
        /* <DEDUP_REMOVED lines=9> */
.L_x_171:
        /* <DEDUP_REMOVED lines=9> */
.L_x_173:
[----:B------:R-:W-:-:S04]  /*3470*/  UIADD3 UR4, UPT, UPT, UR4, 0x1, URZ ;  /* 0x0000000104047890 */ /* 0x000fc8000fffe0ff */
[----:B------:R-:W-:-:S04]  /*3480*/  UISETP.NE.AND UP0, UPT, UR4, 0x16, UPT ;  /* 0x000000160400788c */ /* 0x000fc8000bf05270 */
[----:B------:R-:W-:Y:S02]  /*3490*/  USEL UR5, URZ, 0x1, UP0 ;  /* 0x00000001ff057887 */ /* 0x000fe40008000000 */
[----:B------:R-:W-:-:S04]  /*34a0*/  USEL UR4, UR4, URZ, UP0 ;  /* 0x000000ff04047287 */ /* 0x000fc80008000000 */
[----:B------:R-:W-:Y:S01]  /*34b0*/  ULEA UR4, UR4, UR7, 0x3 ;  /* 0x0000000704047291 */ /* 0x000fe2000f8e18ff */
[----:B-1----:R-:W-:-:S04]  /*34c0*/  LOP3.LUT R3, R2, UR5, RZ, 0x3c, !PT ;  /* 0x0000000502037c12 */ /* 0x002fc8000f8e3cff */
[----:B------:R-:W-:Y:S01]  /*34d0*/  SHF.L.U32 R3, R3, 0x1f, RZ ;  /* 0x0000001f03037819 */ /* 0x000fe200000006ff */
[----:B------:R-:W-:-:S07]  /*34e0*/  IMAD.U32 R0, RZ, RZ, UR4 ;  /* 0x00000004ff007e24 */ /* 0x000fce000f8e00ff */
.L_x_65:
[----:B-1----:R1:W3:Y:S02]  /*34f0*/  SYNCS.PHASECHK.TRANS64.TRYWAIT P0, [R0+URZ], R3 ;  /* 0x00000003000075a7 */ /* 0x0022e400080011ff */
[----:B---3--:R-:W-:Y:S05]  /*3500*/  @!P0 NANOSLEEP.SYNCS 0x989680 ;  /* 0x009896800000895d */ /* 0x008fea0003900000 */
[----:B------:R-:W3:Y:S02]  /*3510*/  @!P0 SYNCS.PHASECHK.TRANS64 P0, [R0+URZ], R3 ;  /* 0x00000003000085a7 */ /* 0x000ee400080010ff */
[----:B--23--:R-:W-:Y:S05]  /*3520*/  @P0 EXIT ;  /* 0x000000000000094d */ /* 0x00cfea0003800000 */
[----:B------:R-:W-:Y:S05]  /*3530*/  BRA `(.L_x_65) ;  /* 0xfffffffc00ec7947 */ /* 0x000fea000383ffff */
.L_x_23:
[----:B------:R-:W2:Y:S02]  /*3540*/  S2UR UR4, SR_CgaCtaId ;  /* 0x00000000000479c3 */ /* 0x000ea40000008800 */
[----:B--2---:R-:W-:-:S04]  /*3550*/  UISETP.NE.AND UP0, UPT, UR4, URZ, UPT ;  /* 0x000000ff0400728c */ /* 0x004fc8000bf05270 */
[----:B------:R-:W-:-:S09]  /*3560*/  UISETP.NE.OR UP0, UPT, UR18, 0x1, UP0 ;  /* 0x000000011200788c */ /* 0x000fd20008705670 */
[----:B------:R-:W-:Y:S05]  /*3570*/  BRA.U UP0, `(.L_x_66) ;  /* 0x00000005004c7547 */ /* 0x000fea000b800000 */
[----:B------:R-:W2:Y:S01]  /*3580*/  S2UR UR5, SR_CgaCtaId ;  /* 0x00000000000579c3 */ /* 0x000ea20000008800 */
[----:B------:R-:W-:Y:S01]  /*3590*/  UMOV UR4, 0x400 ;  /* 0x0000040000047882 */ /* 0x000fe20000000000 */
[----:B------:R-:W-:Y:S01]  /*35a0*/  ISETP.GE.U32.AND P2, PT, R0, 0x2, PT ;  /* 0x000000020000780c */ /* 0x000fe20003f46070 */
[----:B------:R-:W-:Y:S01]  /*35b0*/  IMAD.MOV.U32 R12, RZ, RZ, 0x1 ;  /* 0x00000001ff0c7424 */ /* 0x000fe200078e00ff */
[----:B------:R-:W-:Y:S02]  /*35c0*/  CS2R R10, SRZ ;  /* 0x00000000000a7805 */ /* 0x000fe4000001ff00 */
[----:B------:R-:W-:Y:S01]  /*35d0*/  CS2R R8, SRZ ;  /* 0x0000000000087805 */ /* 0x000fe2000001ff00 */
[----:B--2---:R-:W-:-:S03]  /*35e0*/  ULEA UR6, UR5, UR4, 0x18 ;  /* 0x0000000405067291 */ /* 0x004fc6000f8ec0ff */
[----:B------:R-:W-:-:S09]  /*35f0*/  UMOV UR5, URZ ;  /* 0x000000ff00057c82 */ /* 0x000fd20008000000 */
.L_x_70:
[----:B------:R-:W-:Y:S02]  /*3600*/  LEA R2, R8, UR6, 0x3 ;  /* 0x0000000608027c11 */ /* 0x000fe4000f8e18ff */
[----:B------:R-:W-:-:S03]  /*3610*/  SHF.L.U32 R5, R9, 0x1f, RZ ;  /* 0x0000001f09057819 */ /* 0x000fc600000006ff */
[----:B------:R-:W-:Y:S01]  /*3620*/  VIADD R4, R2, 0x200 ;  /* 0x0000020002047836 */ /* 0x000fe20000000000 */
[----:B------:R-:W2:Y:S02]  /*3630*/  SYNCS.PHASECHK.TRANS64.TRYWAIT P0, [R2+URZ+0x1f0], R5 ;  /* 0x0001f005020075a7 */ /* 0x000ea400080011ff */
[----:B--2---:R-:W-:Y:S05]  /*3640*/  @!P0 BRA `(.L_x_67) ;  /* 0x0000004400208947 */ /* 0x004fea0003800000 */
.L_x_174:
[----:B------:R-:W-:Y:S01]  /*3650*/  ULEA UR4, UR5, UR6, 0x3 ;  /* 0x0000000605047291 */ /* 0x000fe2000f8e18ff */
[----:B------:R-:W-:Y:S02]  /*3660*/  PRMT R4, RZ, 0x654, R4 ;  /* 0x00000654ff047816 */ /* 0x000fe40000000004 */
[----:B--2---:R-:W-:Y:S01]  /*3670*/  SHF.L.U32 R5, R12, 0x1f, RZ ;  /* 0x0000001f0c057819 */ /* 0x004fe200000006ff */
[----:B------:R-:W-:Y:S01]  /*3680*/  UIADD3 UR7, UPT, UPT, UR4, 0x190, URZ ;  /* 0x0000019004077890 */ /* 0x000fe2000fffe0ff */
[----:B------:R2:W-:Y:S05]  /*3690*/  SYNCS.ARRIVE.TRANS64.RED.A1T0 RZ, [R4+URZ], RZ ;  /* 0x000000ff04ff79a7 */ /* 0x0005ea00081004ff */
[----:B------:R-:W-:Y:S01]  /*36a0*/  IMAD.U32 R7, RZ, RZ, UR7 ;  /* 0x00000007ff077e24 */ /* 0x000fe2000f8e00ff */
[----:B------:R-:W3:Y:S04]  /*36b0*/  SYNCS.PHASECHK.TRANS64.TRYWAIT P0, [UR4+0x1a0], R5 ;  /* 0x0001a005ff0075a7 */ /* 0x000ee80008001104 */
[----:B------:R-:W-:Y:S01]  /*36c0*/  PRMT R6, R0, 0x654, R7 ;  /* 0x0000065400067816 */ /* 0x000fe20000000007 */
[----:B--2---:R-:W-:Y:S01]  /*36d0*/  @!P2 IMAD.MOV.U32 R4, RZ, RZ, 0x10 ;  /* 0x00000010ff04a424 */ /* 0x004fe200078e00ff */
[----:B---3--:R-:W-:Y:S06]  /*36e0*/  @!P0 BRA `(.L_x_68) ;  /* 0x00000044000c8947 */ /* 0x008fec0003800000 */
.L_x_176:
[----:B------:R-:W-:Y:S01]  /*36f0*/  ULEA UR8, UR5, UR6, 0x4 ;  /* 0x0000000605087291 */ /* 0x000fe2000f8e20ff */
[----:B------:R-:W-:Y:S01]  /*3700*/  SEL R3, R6, R3, !P2 ;  /* 0x0000000306037207 */ /* 0x000fe20005000000 */
[----:B------:R-:W-:Y:S01]  /*3710*/  UIADD3 UR9, UPT, UPT, UR4, 0x190, URZ ;  /* 0x0000019004097890 */ /* 0x000fe2000fffe0ff */
[----:B--2---:R-:W-:Y:S01]  /*3720*/  LEA R2, R11, UR6, 0x3 ;  /* 0x000000060b027c11 */ /* 0x004fe2000f8e18ff */
[----:B------:R-:W-:Y:S01]  /*3730*/  UIADD3 UR8, UPT, UPT, UR8, 0x220, URZ ;  /* 0x0000022008087890 */ /* 0x000fe2000fffe0ff */
[----:B------:R-:W-:Y:S01]  /*3740*/  SHF.L.U32 R5, R10, 0x1f, RZ ;  /* 0x0000001f0a057819 */ /* 0x000fe200000006ff */
[----:B------:R2:W-:Y:S01]  /*3750*/  @!P2 SYNCS.ARRIVE.TRANS64.RED RZ, [R3+URZ], R4 ;  /* 0x0000000403ffa9a7 */ /* 0x0005e200080004ff */
[----:B------:R-:W-:Y:S01]  /*3760*/  UIADD3 UR4, UPT, UPT, UR5, 0x1, URZ ;  /* 0x0000000105047890 */ /* 0x000fe2000fffe0ff */
[----:B------:R-:W-:-:S03]  /*3770*/  VIADD R8, R8, 0x1 ;  /* 0x0000000108087836 */ /* 0x000fc60000000000 */
[----:B------:R-:W-:Y:S02]  /*3780*/  UISETP.NE.AND UP0, UPT, UR4, 0x2, UPT ;  /* 0x000000020400788c */ /* 0x000fe4000bf05270 */
[----:B------:R-:W-:Y:S06]  /*3790*/  UGETNEXTWORKID.BROADCAST [UR8], [UR9] ;  /* 0x00000000080073ca */ /* 0x000fec0008000100 */
[----:B------:R-:W-:Y:S01]  /*37a0*/  USEL UR7, URZ, 0x1, UP0 ;  /* 0x00000001ff077887 */ /* 0x000fe20008000000 */
[----:B------:R-:W-:Y:S01]  /*37b0*/  ISETP.NE.AND P0, PT, R8, 0x2, PT ;  /* 0x000000020800780c */ /* 0x000fe20003f05270 */
[----:B------:R-:W-:Y:S01]  /*37c0*/  USEL UR5, UR4, URZ, UP0 ;  /* 0x000000ff04057287 */ /* 0x000fe20008000000 */
[----:B------:R-:W3:Y:S03]  /*37d0*/  SYNCS.PHASECHK.TRANS64.TRYWAIT P1, [R2+URZ+0x190], R5 ;  /* 0x00019005020075a7 */ /* 0x000ee600080211ff */
[----:B------:R-:W-:Y:S01]  /*37e0*/  LOP3.LUT R12, R12, UR7, RZ, 0x3c, !PT ;  /* 0x000000070c0c7c12 */ /* 0x000fe2000f8e3cff */
[----:B--23--:R-:W-:Y:S07]  /*37f0*/  @!P1 BRA `(.L_x_69) ;  /* 0x0000004000e09947 */ /* 0x00cfee0003800000 */
.L_x_177:
[C---:B------:R-:W-:Y:S01]  /*3800*/  LEA R4, R11.reuse, UR6, 0x4 ;  /* 0x000000060b047c11 */ /* 0x040fe2000f8e20ff */
[----:B--2---:R-:W-:Y:S01]  /*3810*/  VIADD R2, R2, 0x1a0 ;  /* 0x000001a002027836 */ /* 0x004fe20000000000 */
[----:B------:R-:W-:Y:S01]  /*3820*/  SEL R8, R8, RZ, P0 ;  /* 0x000000ff08087207 */ /* 0x000fe20000000000 */
[----:B------:R-:W-:-:S03]  /*3830*/  VIADD R11, R11, 0x1 ;  /* 0x000000010b0b7836 */ /* 0x000fc60000000000 */
[----:B------:R-:W2:Y:S01]  /*3840*/  LDS.128 R4, [R4+0x220] ;  /* 0x0002200004047984 */ /* 0x000ea20000000c00 */
[----:B------:R-:W-:Y:S02]  /*3850*/  PRMT R2, RZ, 0x654, R2 ;  /* 0x00000654ff027816 */ /* 0x000fe40000000002 */
[C---:B------:R-:W-:Y:S01]  /*3860*/  ISETP.NE.AND P1, PT, R11.reuse, 0x2, PT ;  /* 0x000000020b00780c */ /* 0x040fe20003f25270 */
[----:B------:R-:W-:Y:S01]  /*3870*/  @!PT LDS RZ, [RZ] ;  /* 0x00000000fffff984 */ /* 0x000fe20000000800 */
[----:B------:R-:W-:Y:S01]  /*3880*/  @!PT LDS RZ, [RZ] ;  /* 0x00000000fffff984 */ /* 0x000fe20000000800 */
[----:B------:R-:W-:Y:S01]  /*3890*/  @!PT LDS RZ, [RZ] ;  /* 0x00000000fffff984 */ /* 0x000fe20000000800 */
[----:B------:R-:W-:Y:S01]  /*38a0*/  @!PT LDS RZ, [RZ] ;  /* 0x00000000fffff984 */ /* 0x000fe20000000800 */
[----:B------:R3:W-:Y:S06]  /*38b0*/  MEMBAR.ALL.CTA ;  /* 0x0000000000007992 */ /* 0x0007ec0000008000 */
[----:B---3--:R-:W3:Y:S01]  /*38c0*/  FENCE.VIEW.ASYNC.S ;  /* 0x00000000000073c6 */ /* 0x008ee20000000000 */
[----:B------:R-:W-:Y:S01]  /*38d0*/  SEL R11, R11, RZ, P1 ;  /* 0x000000ff0b0b7207 */ /* 0x000fe20000800000 */
[----:B---3--:R3:W-:Y:S01]  /*38e0*/  SYNCS.ARRIVE.TRANS64.RED.A1T0 RZ, [R2+URZ], RZ ;  /* 0x000000ff02ff79a7 */ /* 0x0087e200081004ff */
[----:B--2---:R-:W-:-:S02]  /*38f0*/  LOP3.LUT P3, RZ, R6, 0x1, RZ, 0xc0, !PT ;  /* 0x0000000106ff7812 */ /* 0x004fc4000786c0ff */
[----:B------:R-:W-:-:S04]  /*3900*/  SEL R5, RZ, 0x1, P1 ;  /* 0x00000001ff057807 */ /* 0x000fc80000800000 */
[----:B------:R-:W-:Y:S02]  /*3910*/  LOP3.LUT R10, R10, R5, RZ, 0x3c, !PT ;  /* 0x000000050a0a7212 */ /* 0x000fe400078e3cff */
[----:B---3--:R-:W-:-:S04]  /*3920*/  SEL R2, RZ, 0x1, P0 ;  /* 0x00000001ff027807 */ /* 0x008fc80000000000 */
[----:B------:R-:W-:Y:S01]  /*3930*/  LOP3.LUT R9, R9, R2, RZ, 0x3c, !PT ;  /* 0x0000000209097212 */ /* 0x000fe200078e3cff */
[----:B------:R-:W-:Y:S06]  /*3940*/  @P3 BRA `(.L_x_70) ;  /* 0xfffffffc002c3947 */ /* 0x000fec000383ffff */
[----:B------:R-:W-:Y:S01]  /*3950*/  ULEA UR4, UR5, UR6, 0x3 ;  /* 0x0000000605047291 */ /* 0x000fe2000f8e18ff */
[----:B------:R-:W-:-:S08]  /*3960*/  SHF.L.U32 R3, R12, 0x1f, RZ ;  /* 0x0000001f0c037819 */ /* 0x000fd000000006ff */
[----:B------:R-:W2:Y:S02]  /*3970*/  SYNCS.PHASECHK.TRANS64 P0, [UR4+0x1a0], R3 ;  /* 0x0001a003ff0075a7 */ /* 0x000ea40008001004 */
[----:B--2---:R-:W-:Y:S05]  /*3980*/  @P0 BRA `(.L_x_71) ;  /* 0x0000000000080947 */ /* 0x004fea0003800000 */
[----:B------:R-:W2:Y:S02]  /*3990*/  SYNCS.PHASECHK.TRANS64.TRYWAIT P0, [UR4+0x1a0], R3 ;  /* 0x0001a003ff0075a7 */ /* 0x000ea40008001104 */
[----:B--2---:R-:W-:Y:S05]  /*39a0*/  @!P0 BRA `(.L_x_72) ;  /* 0x0000004000888947 */ /* 0x004fea0003800000 */
.L_x_71:
[----:B------:R-:W-:-:S04]  /*39b0*/  UIADD3 UR7, UPT, UPT, UR5, 0x1, URZ ;  /* 0x0000000105077890 */ /* 0x000fc8000fffe0ff */
[----:B------:R-:W-:-:S04]  /*39c0*/  UISETP.NE.AND UP0, UPT, UR7, 0x2, UPT ;  /* 0x000000020700788c */ /* 0x000fc8000bf05270 */
[----:B------:R-:W-:Y:S02]  /*39d0*/  USEL UR8, URZ, 0x1, UP0 ;  /* 0x00000001ff087887 */ /* 0x000fe40008000000 */
[----:B------:R-:W-:-:S04]  /*39e0*/  USEL UR7, UR7, URZ, UP0 ;  /* 0x000000ff07077287 */ /* 0x000fc80008000000 */
[----:B------:R-:W-:Y:S01]  /*39f0*/  ULEA UR7, UR7, UR6, 0x3 ;  /* 0x0000000607077291 */ /* 0x000fe2000f8e18ff */
[----:B--2---:R-:W-:-:S04]  /*3a00*/  LOP3.LUT R3, R12, UR8, RZ, 0x3c, !PT ;  /* 0x000000080c037c12 */ /* 0x004fc8000f8e3cff */
[----:B------:R-:W-:-:S04]  /*3a10*/  SHF.L.U32 R0, R3, 0x1f, RZ ;  /* 0x0000001f03007819 */ /* 0x000fc800000006ff */
[----:B------:R-:W2:Y:S02]  /*3a20*/  SYNCS.PHASECHK.TRANS64 P0, [UR7+0x1a0], R0 ;  /* 0x0001a000ff0075a7 */ /* 0x000ea40008001007 */
[----:B-12---:R-:W-:Y:S05]  /*3a30*/  @P0 EXIT ;  /* 0x000000000000094d */ /* 0x006fea0003800000 */
[----:B------:R-:W-:Y:S02]  /*3a40*/  SHF.L.U32 R3, R3, 0x1f, RZ ;  /* 0x0000001f03037819 */ /* 0x000fe400000006ff */
[----:B------:R-:W-:-:S07]  /*3a50*/  MOV R0, UR7 ;  /* 0x0000000700007c02 */ /* 0x000fce0008000f00 */
.L_x_73:
[----:B-1----:R1:W2:Y:S02]  /*3a60*/  SYNCS.PHASECHK.TRANS64.TRYWAIT P0, [R0+URZ+0x1a0], R3 ;  /* 0x0001a003000075a7 */ /* 0x0022a400080011ff */
[----:B--2---:R-:W-:Y:S05]  /*3a70*/  @!P0 NANOSLEEP.SYNCS 0x989680 ;  /* 0x009896800000895d */ /* 0x004fea0003900000 */
[----:B------:R-:W2:Y:S02]  /*3a80*/  @!P0 SYNCS.PHASECHK.TRANS64 P0, [R0+URZ+0x1a0], R3 ;  /* 0x0001a003000085a7 */ /* 0x000ea400080010ff */
[----:B--2---:R-:W-:Y:S05]  /*3a90*/  @P0 EXIT ;  /* 0x000000000000094d */ /* 0x004fea0003800000 */
[----:B------:R-:W-:Y:S05]  /*3aa0*/  BRA `(.L_x_73) ;  /* 0xfffffffc00ec7947 */ /* 0x000fea000383ffff */
.L_x_66:
[----:B------:R-:W-:Y:S05]  /*3ab0*/  BRA.U UP5, `(.L_x_74) ;  /* 0x0000000d05d87547 */ /* 0x000fea000b800000 */
[----:B------:R-:W2:Y:S01]  /*3ac0*/  S2UR UR7, SR_CgaCtaId ;  /* 0x00000000000779c3 */ /* 0x000ea20000008800 */
[----:B------:R-:W-:Y:S01]  /*3ad0*/  UMOV UR4, 0x40 ;  /* 0x0000004000047882 */ /* 0x000fe20000000000 */
[----:B------:R-:W-:Y:S01]  /*3ae0*/  NOP ;  /* 0x0000000000007918 */ /* 0x000fe20000000000 */
[----:B------:R-:W-:Y:S01]  /*3af0*/  UMOV UR6, 0x400 ;  /* 0x0000040000067882 */ /* 0x000fe20000000000 */
[----:B--2---:R-:W-:Y:S02]  /*3b00*/  ULEA UR5, UR7, UR4, 0x18 ;  /* 0x0000000407057291 */ /* 0x004fe4000f8ec0ff */
[----:B------:R-:W-:-:S07]  /*3b10*/  ULEA UR6, UR7, UR6, 0x18 ;  /* 0x0000000607067291 */ /* 0x000fce000f8ec0ff */
[----:B------:R-:W2:Y:S02]  /*3b20*/  LDS.U8 R0, [UR5+0x1c] ;  /* 0x00001c05ff007984 */ /* 0x000ea40008000000 */
[----:B--2---:R-:W-:-:S13]  /*3b30*/  ISETP.NE.AND P0, PT, R0, RZ, PT ;  /* 0x000000ff0000720c */ /* 0x004fda0003f05270 */
[----:B------:R-:W-:Y:S05]  /*3b40*/  @P0 BRA `(.L_x_75) ;  /* 0x0000000000580947 */ /* 0x000fea0003800000 */
[----:B------:R-:W-:-:S13]  /*3b50*/  ELECT P0, URZ, PT ;  /* 0x0000000000ff782f */ /* 0x000fda0003800000 */
[----:B------:R-:W-:Y:S05]  /*3b60*/  @!P0 BRA `(.L_x_76) ;  /* 0x0000000000608947 */ /* 0x000fea0003800000 */
[----:B------:R-:W-:Y:S01]  /*3b70*/  UMOV UR4, 0x10 ;  /* 0x0000001000047882 */ /* 0x000fe20000000000 */
[----:B------:R-:W-:Y:S01]  /*3b80*/  HFMA2 R0, -RZ, RZ, 0, 5.9604644775390625e-08 ;  /* 0x00000001ff007431 */ /* 0x000fe200000001ff */
[----:B------:R-:W-:-:S03]  /*3b90*/  MOV R3, 0xffff ;  /* 0x0000ffff00037802 */ /* 0x000fc60000000f00 */
[----:B------:R-:W-:Y:S04]  /*3ba0*/  DEPBAR.LE SB2, 0x36 ;  /* 0x0000ad800000791a */ /* 0x000fe80000000000 */
[----:B------:R-:W2:Y:S02]  /*3bb0*/  UTCATOMSWS.FIND_AND_SET.ALIGN UP0, UR4, UR4 ;  /* 0x00000004000475e3 */ /* 0x000ea40008000800 */
[----:B--2---:R-:W-:Y:S01]  /*3bc0*/  MOV R4, UR4 ;  /* 0x0000000400047c02 */ /* 0x004fe20008000f00 */
[----:B------:R-:W-:Y:S06]  /*3bd0*/  BRA.U UP0, `(.L_x_77) ;  /* 0x0000000100187547 */ /* 0x000fec000b800000 */
.L_x_78:
[----:B------:R-:W-:Y:S05]  /*3be0*/  NANOSLEEP 0x64 ;  /* 0x000000640000795d */ /* 0x000fea0003800000 */
[----:B------:R-:W-:-:S05]  /*3bf0*/  UMOV UR4, 0x10 ;  /* 0x0000001000047882 */ /* 0x000fca0000000000 */
[----:B------:R-:W-:Y:S04]  /*3c00*/  DEPBAR.LE SB2, 0x36 ;  /* 0x0000ad800000791a */ /* 0x000fe80000000000 */
[----:B------:R-:W2:Y:S02]  /*3c10*/  UTCATOMSWS.FIND_AND_SET.ALIGN UP0, UR4, UR4 ;  /* 0x00000004000475e3 */ /* 0x000ea40008000800 */
[----:B--2---:R-:W-:Y:S01]  /*3c20*/  MOV R4, UR4 ;  /* 0x0000000400047c02 */ /* 0x004fe20008000f00 */
[----:B------:R-:W-:Y:S05]  /*3c30*/  BRA.U !UP0, `(.L_x_78) ;  /* 0xfffffffd08e87547 */ /* 0x000fea000b83ffff */
.L_x_77:
[-C--:B------:R-:W-:Y:S02]  /*3c40*/  SHF.L.U32 R3, R3, R4.reuse, RZ ;  /* 0x0000000403037219 */ /* 0x080fe400000006ff */
[----:B------:R-:W-:Y:S01]  /*3c50*/  SHF.L.U32 R0, R0, R4, RZ ;  /* 0x0000000400007219 */ /* 0x000fe200000006ff */
[----:B------:R-:W-:Y:S02]  /*3c60*/  IMAD.SHL.U32 R4, R4, 0x20, RZ ;  /* 0x0000002004047824 */ /* 0x000fe400078e00ff */
[----:B------:R2:W-:Y:S04]  /*3c70*/  ATOMS.OR RZ, [UR5+0x14], R3 ;  /* 0x00001403ffff798c */ /* 0x0005e8000b000005 */
[----:B------:R2:W-:Y:S04]  /*3c80*/  ATOMS.OR RZ, [UR5+0x18], R0 ;  /* 0x00001800ffff798c */ /* 0x0005e8000b000005 */
[----:B------:R2:W-:Y:S01]  /*3c90*/  STS [UR6+0x240], R4 ;  /* 0x00024004ff007988 */ /* 0x0005e20008000806 */
[----:B------:R-:W-:Y:S05]  /*3ca0*/  BRA `(.L_x_76) ;  /* 0x0000000000107947 */ /* 0x000fea0003800000 */
.L_x_75:
[----:B------:R-:W-:Y:S02]  /*3cb0*/  MOV R0, 0xffffffff ;  /* 0xffffffff00007802 */ /* 0x000fe40000000f00 */
[----:B------:R-:W-:-:S03]  /*3cc0*/  MOV R4, 0x3cf0 ;  /* 0x00003cf000047802 */ /* 0x000fc60000000f00 */
[----:B------:R2:W-:Y:S04]  /*3cd0*/  STS [UR6+0x240], R0 ;  /* 0x00024000ff007988 */ /* 0x0005e80008000806 */
[----:B-12--5:R-:W-:Y:S05]  /*3ce0*/  CALL.REL.NOINC `($__internal_1_$__cuda_sm10x_tcgen05_guardrail_trap_phase_invalid_during_alloc) ;  /* 0x0000004400187944 */ /* 0x026fea0003c00000 */
.L_x_76:
[----:B------:R-:W-:Y:S05]  /*3cf0*/  WARPSYNC.ALL ;  /* 0x0000000000007948 */ /* 0x000fea0003800000 */
[----:B------:R-:W3:Y:S01]  /*3d00*/  S2UR UR4, SR_CgaCtaId ;  /* 0x00000000000479c3 */ /* 0x000ee20000008800 */
[----:B------:R-:W-:Y:S01]  /*3d10*/  UMOV UR26, 0x400 ;  /* 0x00000400001a7882 */ /* 0x000fe20000000000 */
[----:B------:R-:W-:-:S06]  /*3d20*/  NOP ;  /* 0x0000000000007918 */ /* 0x000fcc0000000000 */
[----:B------:R-:W-:Y:S06]  /*3d30*/  BAR.ARV 0x6, 0xa0 ;  /* 0x0182800000007b1d */ /* 0x000fec0000002000 */
[----:B------:R-:W4:Y:S01]  /*3d40*/  LDCU UR5, c[0x0][0x38c] ;  /* 0x00007180ff0577ac */ /* 0x000f220008000800 */
[----:B------:R-:W-:Y:S01]  /*3d50*/  LOP3.LUT R2, R2, 0xffff, RZ, 0xc0, !PT ;  /* 0x0000ffff02027812 */ /* 0x000fe200078ec0ff */
[----:B------:R-:W-:Y:S01]  /*3d60*/  IMAD.MOV.U32 R11, RZ, RZ, 0x1 ;  /* 0x00000001ff0b7424 */ /* 0x000fe200078e00ff */
[----:B------:R-:W-:Y:S01]  /*3d70*/  CS2R R8, SRZ ;  /* 0x0000000000087805 */ /* 0x000fe2000001ff00 */
[----:B------:R-:W1:Y:S01]  /*3d80*/  LDCU UR7, c[0x0][0x38c] ;  /* 0x00007180ff0777ac */ /* 0x000e620008000800 */
[----:B------:R-:W-:Y:S01]  /*3d90*/  R2UR UR27, R2 ;  /* 0x00000000021b72ca */ /* 0x000fe200000e0000 */
[----:B------:R-:W-:Y:S01]  /*3da0*/  IMAD.MOV.U32 R10, RZ, RZ, RZ ;  /* 0x000000ffff0a7224 */ /* 0x000fe200078e00ff */
[----:B------:R-:W-:Y:S01]  /*3db0*/  UMOV UR30, URZ ;  /* 0x000000ff001e7c82 */ /* 0x000fe20008000000 */
[----:B------:R-:W-:Y:S01]  /*3dc0*/  UMOV UR24, URZ ;  /* 0x000000ff00187c82 */ /* 0x000fe20008000000 */
[----:B---3--:R-:W-:Y:S01]  /*3dd0*/  ULEA UR26, UR4, UR26, 0x18 ;  /* 0x0000001a041a7291 */ /* 0x008fe2000f8ec0ff */
[----:B------:R-:W-:Y:S01]  /*3de0*/  UMOV UR38, 0x0 ;  /* 0x0000000000267882 */ /* 0x000fe20000000000 */
[----:B------:R-:W-:-:S02]  /*3df0*/  UMOV UR39, 0x4040490 ;  /* 0x0404049000277882 */ /* 0x000fc40000000000 */
[----:B------:R-:W-:Y:S02]  /*3e00*/  UIADD3 UR4, UPT, UPT, UR26, 0x1400, URZ ;  /* 0x000014001a047890 */ /* 0x000fe4000fffe0ff */
[----:B------:R-:W-:Y:S02]  /*3e10*/  UIADD3 UR6, UPT, UPT, UR26, 0x2d400, URZ ;  /* 0x0002d4001a067890 */ /* 0x000fe4000fffe0ff */
[----:B----4-:R-:W-:Y:S01]  /*3e20*/  UIADD3 UR5, UPT, UPT, UR5, 0x3f, URZ ;  /* 0x0000003f05057890 */ /* 0x010fe2000fffe0ff */
[----:B--2---:R-:W2:Y:S01]  /*3e30*/  LDS R0, [UR26+0x240] ;  /* 0x0002401aff007984 */ /* 0x004ea20008000800 */
[----:B-1----:R-:W-:Y:S01]  /*3e40*/  UMOV UR36, 0x0 ;  /* 0x0000000000247882 */ /* 0x002fe20000000000 */
[----:B------:R-:W-:Y:S01]  /*3e50*/  UMOV UR37, 0x4040490 ;  /* 0x0404049000257882 */ /* 0x000fe20000000000 */
[----:B------:R-:W-:Y:S02]  /*3e60*/  USHF.R.S32.HI UR40, URZ, 0x1f, UR5 ;  /* 0x0000001fff287899 */ /* 0x000fe40008011405 */
[----:B------:R-:W-:-:S02]  /*3e70*/  UISETP.GE.AND UP4, UPT, UR7, 0x1, UPT ;  /* 0x000000010700788c */ /* 0x000fc4000bf86270 */
[----:B------:R-:W-:Y:S02]  /*3e80*/  ULEA.HI UR40, UR40, UR5, URZ, 0x6 ;  /* 0x0000000528287291 */ /* 0x000fe4000f8f30ff */
[----:B------:R-:W-:Y:S02]  /*3e90*/  USHF.R.U32.HI UR5, URZ, 0x4, UR4 ;  /* 0x00000004ff057899 */ /* 0x000fe40008011604 */
[----:B------:R-:W-:Y:S02]  /*3ea0*/  USHF.R.S32.HI UR40, URZ, 0x6, UR40 ;  /* 0x00000006ff287899 */ /* 0x000fe40008011428 */
[----:B------:R-:W-:Y:S02]  /*3eb0*/  USHF.R.U32.HI UR4, URZ, 0x4, UR6 ;  /* 0x00000004ff047899 */ /* 0x000fe40008011606 */
[----:B------:R-:W-:Y:S02]  /*3ec0*/  UISETP.LT.AND UP0, UPT, UR40, 0x1, UPT ;  /* 0x000000012800788c */ /* 0x000fe4000bf01270 */
[----:B------:R-:W-:-:S02]  /*3ed0*/  ULOP3.LUT UR5, UR5, 0x3fff, URZ, 0xc0, !UPT ;  /* 0x00003fff05057892 */ /* 0x000fc4000f8ec0ff */
[----:B------:R-:W-:Y:S02]  /*3ee0*/  ULOP3.LUT UR4, UR4, 0x3fff, URZ, 0xc0, !UPT ;  /* 0x00003fff04047892 */ /* 0x000fe4000f8ec0ff */
[----:B------:R-:W-:Y:S02]  /*3ef0*/  USEL UR41, UR40, 0x1, !UP0 ;  /* 0x0000000128297887 */ /* 0x000fe4000c000000 */
[----:B------:R-:W-:Y:S02]  /*3f00*/  ULOP3.LUT UR28, UR5, 0x10000, URZ, 0xfc, !UPT ;  /* 0x00010000051c7892 */ /* 0x000fe4000f8efcff */
[----:B------:R-:W-:Y:S02]  /*3f10*/  ULOP3.LUT UR29, UR4, 0x10000, URZ, 0xfc, !UPT ;  /* 0x00010000041d7892 */ /* 0x000fe4000f8efcff */
[----:B------:R-:W-:Y:S01]  /*3f20*/  UIADD3 UR41, UPT, UPT, -UR41, URZ, URZ ;  /* 0x000000ff29297290 */ /* 0x000fe2000fffe1ff */
[----:B------:R-:W-:Y:S01]  /*3f30*/  UMOV UR34, 0x0 ;  /* 0x0000000000227882 */ /* 0x000fe20000000000 */
[----:B------:R-:W-:Y:S01]  /*3f40*/  UMOV UR35, 0x4040490 ;  /* 0x0404049000237882 */ /* 0x000fe20000000000 */
[----:B------:R-:W-:Y:S01]  /*3f50*/  UMOV UR32, 0x0 ;  /* 0x0000000000207882 */ /* 0x000fe20000000000 */
[----:B------:R-:W-:Y:S01]  /*3f60*/  UMOV UR33, 0x4040490 ;  /* 0x0404049000217882 */ /* 0x000fe20000000000 */
[----:B--2---:R-:W-:-:S15]  /*3f70*/  R2UR UR42, R0 ;  /* 0x00000000002a72ca */ /* 0x004fde00000e0000 */
.L_x_85:
[----:B------:R-:W-:Y:S02]  /*3f80*/  LEA R0, R10, UR26, 0x3 ;  /* 0x0000001a0a007c11 */ /* 0x000fe4000f8e18ff */
[----:B------:R-:W-:Y:S02]  /*3f90*/  SHF.L.U32 R5, R9, 0x1f, RZ ;  /* 0x0000001f09057819 */ /* 0x000fe400000006ff */
[----:B------:R-:W-:Y:S01]  /*3fa0*/  PLOP3.LUT P0, PT, PT, PT, UP4, 0x80, 0x8 ;  /* 0x000000000008781c */ /* 0x000fe20003f0f048 */
[----:B------:R-:W-:Y:S01]  /*3fb0*/  VIADD R3, R0, 0x1a0 ;  /* 0x000001a000037836 */ /* 0x000fe20000000000 */
[----:B-1----:R-:W1:Y:S02]  /*3fc0*/  SYNCS.PHASECHK.TRANS64.TRYWAIT P1, [R0+URZ+0x190], R5 ;  /* 0x00019005000075a7 */ /* 0x002e6400080211ff */
[----:B-1-3--:R-:W-:Y:S09]  /*3fd0*/  @!P1 BRA `(.L_x_79) ;  /* 0x0000003c00149947 */ /* 0x00aff20003800000 */
.L_x_179:
[----:B------:R-:W-:Y:S01]  /*3fe0*/  LEA R4, R10, UR26, 0x4 ;  /* 0x0000001a0a047c11 */ /* 0x000fe2000f8e20ff */
[----:B------:R-:W-:Y:S01]  /*3ff0*/  @UP4 ULEA UR4, UR24, UR26, 0x3 ;  /* 0x0000001a18044291 */ /* 0x000fe2000f8e18ff */
[----:B------:R-:W-:Y:S01]  /*4000*/  PLOP3.LUT P2, PT, PT, PT, PT, 0x80, 0x8 ;  /* 0x000000000008781c */ /* 0x000fe20003f4f070 */
[----:B------:R-:W-:Y:S01]  /*4010*/  ULEA UR31, UR30, UR26, 0x3 ;  /* 0x0000001a1e1f7291 */ /* 0x000fe2000f8e18ff */
[----:B------:R-:W-:Y:S02]  /*4020*/  PRMT R3, RZ, 0x654, R3 ;  /* 0x00000654ff037816 */ /* 0x000fe40000000003 */
[----:B-1----:R-:W1:Y:S01]  /*4030*/  LDS.128 R4, [R4+0x220] ;  /* 0x0002200004047984 */ /* 0x002e620000000c00 */
[----:B------:R-:W-:Y:S02]  /*4040*/  @P0 SHF.L.U32 R2, R8, 0x1f, RZ ;  /* 0x0000001f08020819 */ /* 0x000fe400000006ff */
[----:B------:R-:W-:Y:S01]  /*4050*/  SHF.L.U32 R0, R11, 0x1f, RZ ;  /* 0x0000001f0b007819 */ /* 0x000fe200000006ff */
[----:B------:R-:W-:Y:S01]  /*4060*/  @!PT LDS RZ, [RZ] ;  /* 0x00000000fffff984 */ /* 0x000fe20000000800 */
[----:B------:R-:W-:Y:S01]  /*4070*/  @!PT LDS RZ, [RZ] ;  /* 0x00000000fffff984 */ /* 0x000fe20000000800 */
[----:B------:R-:W-:Y:S01]  /*4080*/  @!PT LDS RZ, [RZ] ;  /* 0x00000000fffff984 */ /* 0x000fe20000000800 */
[----:B------:R-:W-:Y:S01]  /*4090*/  @!PT LDS RZ, [RZ] ;  /* 0x00000000fffff984 */ /* 0x000fe20000000800 */
[----:B------:R2:W-:Y:S06]  /*40a0*/  MEMBAR.ALL.CTA ;  /* 0x0000000000007992 */ /* 0x0005ec0000008000 */
[----:B--2---:R-:W2:Y:S02]  /*40b0*/  FENCE.VIEW.ASYNC.S ;  /* 0x00000000000073c6 */ /* 0x004ea40000000000 */
[----:B--2---:R2:W-:Y:S01]  /*40c0*/  SYNCS.ARRIVE.TRANS64.RED.A1T0 RZ, [R3+URZ], RZ ;  /* 0x000000ff03ff79a7 */ /* 0x0045e200081004ff */
[----:B------:R2:W3:Y:S01]  /*40d0*/  @P0 SYNCS.PHASECHK.TRANS64.TRYWAIT P2, [UR4], R2 ;  /* 0x00000002ff0005a7 */ /* 0x0004e20008041104 */
[----:B------:R-:W-:Y:S01]  /*40e0*/  ULEA.HI UR4, UR30, UR30, URZ, 0x1 ;  /* 0x0000001e1e047291 */ /* 0x000fe2000f8f08ff */
[----:B-1----:R-:W-:-:S03]  /*40f0*/  LOP3.LUT P1, RZ, R6, 0x1, RZ, 0xc0, !PT ;  /* 0x0000000106ff7812 */ /* 0x002fc6000782c0ff */
[----:B------:R-:W-:Y:S02]  /*4100*/  USHF.L.U32 UR11, UR4, 0x3, URZ ;  /* 0x00000003040b7899 */ /* 0x000fe400080006ff */
[----:B------:R-:W-:Y:S02]  /*4110*/  ULOP3.LUT UR4, UR4, 0xffe, URZ, 0xc0, !UPT ;  /* 0x00000ffe04047892 */ /* 0x000fe4000f8ec0ff */
[----:B------:R-:W-:Y:S02]  /*4120*/  ULOP3.LUT UR11, UR11, 0xfffffff0, URZ, 0xc0, !UPT ;  /* 0xfffffff00b0b7892 */ /* 0x000fe4000f8ec0ff */
[----:B------:R-:W-:Y:S02]  /*4130*/  UIADD3 UR4, UPT, UPT, -UR4, UR30, URZ ;  /* 0x0000001e04047290 */ /* 0x000fe4000fffe1ff */
[----:B------:R-:W-:Y:S01]  /*4140*/  UIADD3 UR11, UPT, UPT, UR42, UR11, URZ ;  /* 0x0000000b2a0b7290 */ /* 0x000fe2000fffe0ff */
[----:B------:R-:W1:Y:S03]  /*4150*/  SYNCS.PHASECHK.TRANS64.TRYWAIT P0, [UR31+0x1d0], R0 ;  /* 0x0001d000ff0075a7 */ /* 0x000e66000800111f */
[----:B------:R-:W-:Y:S01]  /*4160*/  ULEA UR11, UR4, UR11, 0x14 ;  /* 0x0000000b040b7291 */ /* 0x000fe2000f8ea0ff */
[----:B-123--:R-:W-:Y:S11]  /*4170*/  @!P0 BRA `(.L_x_80) ;  /* 0x0000003800c08947 */ /* 0x00eff60003800000 */
.L_x_181:
[----:B------:R-:W-:Y:S01]  /*4180*/  IADD3 R10, PT, PT, R10, 0x1, RZ ;  /* 0x000000010a0a7810 */ /* 0x000fe20007ffe0ff */
[----:B------:R-:W-:Y:S06]  /*4190*/  BRA.U !UP4, `(.L_x_81) ;  /* 0x000000010cc07547 */ /* 0x000fec000b800000 */
[----:B------:R-:W-:Y:S01]  /*41a0*/  UPLOP3.LUT UP2, UPT, UPT, UPT, UPT, 0x40, 0x4 ;  /* 0x000000000004789c */ /* 0x000fe20003f4e870 */
[----:B------:R-:W-:Y:S01]  /*41b0*/  UMOV UR23, UR41 ;  /* 0x0000002900177c82 */ /* 0x000fe20008000000 */
[----:B------:R-:W-:Y:S01]  /*41c0*/  UMOV UR22, UR40 ;  /* 0x0000002800167c82 */ /* 0x000fe20008000000 */
[----:B------:R-:W-:-:S08]  /*41d0*/  UMOV UR10, UR24 ;  /* 0x00000018000a7c82 */ /* 0x000fd00008000000 */
.L_x_84:
[----:B------:R-:W-:Y:S02]  /*41e0*/  UIADD3 UR23, UPT, UPT, UR23, 0x1, URZ ;  /* 0x0000000117177890 */ /* 0x000fe4000fffe0ff */
[----:B--2---:R-:W-:Y:S02]  /*41f0*/  ULEA UR5, UR10, UR26, 0x3 ;  /* 0x0000001a0a057291 */ /* 0x004fe4000f8e18ff */
[----:B------:R-:W-:Y:S01]  /*4200*/  UISETP.NE.AND UP3, UPT, UR23, URZ, UPT ;  /* 0x000000ff1700728c */ /* 0x000fe2000bf65270 */
[----:B---3--:R-:W-:Y:S10]  /*4210*/  @P2 BRA `(.L_x_82) ;  /* 0x00000000000c2947 */ /* 0x008ff40003800000 */
[----:B-1----:R-:W-:Y:S04]  /*4220*/  SHF.L.U32 R3, R8, 0x1f, RZ ;  /* 0x0000001f08037819 */ /* 0x002fe800000006ff */
[----:B------:R-:W1:Y:S02]  /*4230*/  SYNCS.PHASECHK.TRANS64.TRYWAIT P0, [UR5], R3 ;  /* 0x00000003ff0075a7 */ /* 0x000e640008001105 */
[----:B-1----:R-:W-:Y:S05]  /*4240*/  @!P0 BRA `(.L_x_83) ;  /* 0x0000003800a48947 */ /* 0x002fea0003800000 */
.L_x_82:
[----:B------:R-:W-:Y:S01]  /*4250*/  UISETP.NE.AND UP0, UPT, UR22, 0x1, UPT ;  /* 0x000000011600788c */ /* 0x000fe2000bf05270 */
[----:B------:R-:W-:Y:S01]  /*4260*/  PLOP3.LUT P2, PT, PT, PT, PT, 0x80, 0x8 ;  /* 0x000000000008781c */ /* 0x000fe20003f4f070 */
[----:B------:R-:W-:Y:S02]  /*4270*/  UIADD3 UR4, UPT, UPT, UR10, 0x1, URZ ;  /* 0x000000010a047890 */ /* 0x000fe4000fffe0ff */
[----:B------:R-:W-:Y:S02]  /*4280*/  UIADD3 UR25, UPT, UPT, UR5, 0xb0, URZ ;  /* 0x000000b005197890 */ /* 0x000fe4000fffe0ff */
[----:B------:R-:W-:Y:S01]  /*4290*/  UISETP.NE.AND UP1, UPT, UR4, 0x16, UPT ;  /* 0x000000160400788c */ /* 0x000fe2000bf25270 */
[----:B------:R-:W-:Y:S01]  /*42a0*/  PLOP3.LUT P0, PT, PT, PT, UP0, 0x80, 0x8 ;  /* 0x000000000008781c */ /* 0x000fe20003f0f008 */
[----:B------:R-:W-:Y:S02]  /*42b0*/  UIADD3 UR22, UPT, UPT, UR22, -0x1, URZ ;  /* 0xffffffff16167890 */ /* 0x000fe4000fffe0ff */
[----:B------:R-:W-:Y:S02]  /*42c0*/  USEL UR6, URZ, 0x1, UP1 ;  /* 0x00000001ff067887 */ /* 0x000fe40008800000 */
[----:B------:R-:W-:Y:S01]  /*42d0*/  USEL UR24, UR4, URZ, UP1 ;  /* 0x000000ff04187287 */ /* 0x000fe20008800000 */
[----:B------:R-:W-:Y:S01]  /*42e0*/  UMOV UR7, 0x40004040 ;  /* 0x4000404000077882 */ /* 0x000fe20000000000 */
[----:B------:R-:W-:Y:S02]  /*42f0*/  UMOV UR5, 0x40004040 ;  /* 0x4000404000057882 */ /* 0x000fe40000000000 */
[----:B------:R-:W-:Y:S01]  /*4300*/  @UP0 ULEA UR4, UR24, UR26, 0x3 ;  /* 0x0000001a18040291 */ /* 0x000fe2000f8e18ff */
[----:B------:R-:W-:Y:S01]  /*4310*/  LOP3.LUT R8, R8, UR6, RZ, 0x3c, !PT ;  /* 0x0000000608087c12 */ /* 0x000fe2000f8e3cff */
[----:B------:R-:W-:Y:S01]  /*4320*/  ULEA UR6, UR10, UR29, 0x7 ;  /* 0x0000001d0a067291 */ /* 0x000fe2000f8e38ff */
[----:B------:R-:W-:Y:S02]  /*4330*/  UMOV UR21, 0x40004040 ;  /* 0x4000404000157882 */ /* 0x000fe40000000000 */
[----:B-1----:R-:W-:Y:S01]  /*4340*/  @P0 SHF.L.U32 R0, R8, 0x1f, RZ ;  /* 0x0000001f08000819 */ /* 0x002fe200000006ff */
[----:B------:R-:W-:Y:S02]  /*4350*/  UIADD3 UR20, UPT, UPT, UR6, 0x2, URZ ;  /* 0x0000000206147890 */ /* 0x000fe4000fffe0ff */
[----:B------:R-:W-:Y:S01]  /*4360*/  UIADD3 UR16, UPT, UPT, UR6, 0x4, URZ ;  /* 0x0000000406107890 */ /* 0x000fe2000fffe0ff */
[----:B------:R2:W3:Y:S01]  /*4370*/  @P0 SYNCS.PHASECHK.TRANS64.TRYWAIT P2, [UR4], R0 ;  /* 0x00000000ff0005a7 */ /* 0x0004e20008041104 */
[----:B------:R-:W-:Y:S02]  /*4380*/  ULEA UR4, UR10, UR28, 0x9 ;  /* 0x0000001c0a047291 */ /* 0x000fe4000f8e48ff */
[----:B------:R-:W-:Y:S02]  /*4390*/  UIADD3 UR12, UPT, UPT, UR6, 0x6, URZ ;  /* 0x00000006060c7890 */ /* 0x000fe4000fffe0ff */
[----:B------:R-:W-:Y:S02]  /*43a0*/  UIADD3 UR18, UPT, UPT, UR4, 0x2, URZ ;  /* 0x0000000204127890 */ /* 0x000fe4000fffe0ff */
[----:B------:R-:W-:Y:S02]  /*43b0*/  UIADD3 UR14, UPT, UPT, UR4, 0x4, URZ ;  /* 0x00000004040e7890 */ /* 0x000fe4000fffe0ff */
[----:B------:R-:W-:Y:S01]  /*43c0*/  UIADD3 UR8, UPT, UPT, UR4, 0x6, URZ ;  /* 0x0000000604087890 */ /* 0x000fe2000fffe0ff */
[----:B------:R2:W-:Y:S01]  /*43d0*/  UTCHMMA gdesc[UR4], gdesc[UR6], tmem[UR11], tmem[UR38], idesc[UR39], UP2 ;  /* 0x00ff2606040075ea */ /* 0x0005e2000900000b */
[----:B------:R-:W-:Y:S01]  /*43e0*/  UPLOP3.LUT UP2, UPT, UPT, UPT, UPT, 0x80, 0x8 ;  /* 0x000000000008789c */ /* 0x000fe20003f4f070 */
[----:B------:R-:W-:Y:S01]  /*43f0*/  UMOV UR19, 0x40004040 ;  /* 0x4000404000137882 */ /* 0x000fe20000000000 */
[----:B------:R-:W-:Y:S01]  /*4400*/  UMOV UR17, 0x40004040 ;  /* 0x4000404000117882 */ /* 0x000fe20000000000 */
[----:B------:R2:W-:Y:S01]  /*4410*/  UTCHMMA gdesc[UR18], gdesc[UR20], tmem[UR11], tmem[UR36], idesc[UR37], UPT ;  /* 0x00ff2414120075ea */ /* 0x0005e2000b80000b */
[----:B------:R-:W-:Y:S01]  /*4420*/  UMOV UR15, 0x40004040 ;  /* 0x40004040000f7882 */ /* 0x000fe20000000000 */
[----:B------:R-:W-:Y:S01]  /*4430*/  UMOV UR13, 0x40004040 ;  /* 0x40004040000d7882 */ /* 0x000fe20000000000 */
[----:B------:R-:W-:Y:S01]  /*4440*/  UMOV UR9, 0x40004040 ;  /* 0x4000404000097882 */ /* 0x000fe20000000000 */
[----:B------:R2:W-:Y:S01]  /*4450*/  UTCHMMA gdesc[UR14], gdesc[UR16], tmem[UR11], tmem[UR34], idesc[UR35], UPT ;  /* 0x00ff22100e0075ea */ /* 0x0005e2000b80000b */
[----:B------:R2:W-:Y:S01]  /*4460*/  UTCHMMA gdesc[UR8], gdesc[UR12], tmem[UR11], tmem[UR32], idesc[UR33], UPT ;  /* 0x00ff200c080075ea */ /* 0x0005e2000b80000b */
[----:B------:R2:W-:Y:S01]  /*4470*/  UTCBAR.MULTICAST [UR25], URZ, UR27 ;  /* 0x000000ff190073e9 */ /* 0x0005e2000800081b */
[----:B------:R-:W-:Y:S01]  /*4480*/  UMOV UR10, UR24 ;  /* 0x00000018000a7c82 */ /* 0x000fe20008000000 */
[----:B------:R-:W-:Y:S05]  /*4490*/  BRA.U UP3, `(.L_x_84) ;  /* 0xfffffffd03507547 */ /* 0x000fea000b83ffff */
.L_x_81:
[----:B--2---:R-:W-:Y:S01]  /*44a0*/  UIADD3 UR4, UPT, UPT, UR30, 0x1, URZ ;  /* 0x000000011e047890 */ /* 0x004fe2000fffe0ff */
[C---:B------:R-:W-:Y:S01]  /*44b0*/  ISETP.NE.AND P0, PT, R10.reuse, 0x2, PT ;  /* 0x000000020a00780c */ /* 0x040fe20003f05270 */
[----:B------:R-:W-:Y:S02]  /*44c0*/  UIADD3 UR5, UPT, UPT, UR31, 0x1b0, URZ ;  /* 0x000001b01f057890 */ /* 0x000fe4000fffe0ff */
[----:B------:R-:W-:Y:S01]  /*44d0*/  UISETP.NE.AND UP0, UPT, UR4, 0x4, UPT ;  /* 0x000000040400788c */ /* 0x000fe2000bf05270 */
[----:B-1----:R-:W-:Y:S02]  /*44e0*/  SEL R0, RZ, 0x1, P0 ;  /* 0x00000001ff007807 */ /* 0x002fe40000000000 */
[----:B------:R-:W-:Y:S01]  /*44f0*/  SEL R10, R10, RZ, P0 ;  /* 0x000000ff0a0a7207 */ /* 0x000fe20000000000 */
[----:B------:R-:W-:Y:S01]  /*4500*/  USEL UR6, URZ, 0x1, UP0 ;  /* 0x00000001ff067887 */ /* 0x000fe20008000000 */
[----:B------:R-:W-:Y:S01]  /*4510*/  LOP3.LUT R9, R9, R0, RZ, 0x3c, !PT ;  /* 0x0000000009097212 */ /* 0x000fe200078e3cff */
[----:B------:R-:W-:Y:S01]  /*4520*/  USEL UR30, UR4, URZ, UP0 ;  /* 0x000000ff041e7287 */ /* 0x000fe20008000000 */
[----:B------:R1:W-:Y:S03]  /*4530*/  UTCBAR [UR5], URZ ;  /* 0x000000ff050073e9 */ /* 0x0003e600080000ff */
[----:B------:R-:W-:Y:S01]  /*4540*/  LOP3.LUT R11, R11, UR6, RZ, 0x3c, !PT ;  /* 0x000000060b0b7c12 */ /* 0x000fe2000f8e3cff */
[----:B------:R-:W-:Y:S07]  /*4550*/  @P1 BRA `(.L_x_85) ;  /* 0xfffffff800881947 */ /* 0x000fee000383ffff */
[----:B------:R-:W2:Y:S01]  /*4560*/  S2UR UR8, SR_CgaCtaId ;  /* 0x00000000000879c3 */ /* 0x000ea20000008800 */
[----:B------:R-:W-:Y:S01]  /*4570*/  ELECT P0, URZ, PT ;  /* 0x0000000000ff782f */ /* 0x000fe20003800000 */
[----:B------:R-:W-:Y:S01]  /*4580*/  IMAD.MOV.U32 R0, RZ, RZ, 0x1 ;  /* 0x00000001ff007424 */ /* 0x000fe200078e00ff */
[----:B------:R-:W-:Y:S01]  /*4590*/  UIADD3 UR26, UPT, UPT, UR26, 0x1d0, URZ ;  /* 0x000001d01a1a7890 */ /* 0x000fe2000fffe0ff */
[----:B------:R-:W-:Y:S01]  /*45a0*/  SHF.L.U32 R3, R11, 0x1f, RZ ;  /* 0x0000001f0b037819 */ /* 0x000fe200000006ff */
[----:B------:R-:W-:-:S03]  /*45b0*/  UMOV UR4, 0x40 ;  /* 0x0000004000047882 */ /* 0x000fc60000000000 */
[----:B------:R-:W-:Y:S01]  /*45c0*/  UVIRTCOUNT.DEALLOC.SMPOOL 0x80 ;  /* 0x000000800000784c */ /* 0x000fe20000000000 */
[----:B--2---:R-:W-:Y:S02]  /*45d0*/  ULEA UR8, UR8, UR4, 0x18 ;  /* 0x0000000408087291 */ /* 0x004fe4000f8ec0ff */
[----:B------:R-:W-:-:S07]  /*45e0*/  ULEA UR4, UR30, UR26, 0x3 ;  /* 0x0000001a1e047291 */ /* 0x000fce000f8e18ff */
[----:B------:R2:W-:Y:S02]  /*45f0*/  @P0 STS.U8 [UR8+0x1c], R0 ;  /* 0x00001c00ff000988 */ /* 0x0005e40008000008 */
[----:B------:R-:W4:Y:S02]  /*4600*/  SYNCS.PHASECHK.TRANS64.TRYWAIT P0, [UR4], R3 ;  /* 0x00000003ff0075a7 */ /* 0x000f240008001104 */
[----:B--2-4-:R-:W-:Y:S05]  /*4610*/  @!P0 BRA `(.L_x_86) ;  /* 0x0000003400c88947 */ /* 0x014fea0003800000 */
.L_x_184:
[----:B------:R-:W-:-:S04]  /*4620*/  UIADD3 UR4, UPT, UPT, UR30, 0x1, URZ ;  /* 0x000000011e047890 */ /* 0x000fc8000fffe0ff */
[----:B------:R-:W-:-:S04]  /*4630*/  UISETP.NE.AND UP0, UPT, UR4, 0x4, UPT ;  /* 0x000000040400788c */ /* 0x000fc8000bf05270 */
[----:B------:R-:W-:Y:S02]  /*4640*/  USEL UR6, URZ, 0x1, UP0 ;  /* 0x00000001ff067887 */ /* 0x000fe40008000000 */
[----:B------:R-:W-:-:S04]  /*4650*/  USEL UR4, UR4, URZ, UP0 ;  /* 0x000000ff04047287 */ /* 0x000fc80008000000 */
[----:B-1----:R-:W-:Y:S01]  /*4660*/  ULEA UR5, UR4, UR26, 0x3 ;  /* 0x0000001a04057291 */ /* 0x002fe2000f8e18ff */
[----:B------:R-:W-:-:S04]  /*4670*/  LOP3.LUT R2, R11, UR6, RZ, 0x3c, !PT ;  /* 0x000000060b027c12 */ /* 0x000fc8000f8e3cff */
[----:B--2---:R-:W-:-:S04]  /*4680*/  SHF.L.U32 R3, R2, 0x1f, RZ ;  /* 0x0000001f02037819 */ /* 0x004fc800000006ff */
[----:B------:R-:W1:Y:S02]  /*4690*/  SYNCS.PHASECHK.TRANS64.TRYWAIT P0, [UR5], R3 ;  /* 0x00000003ff0075a7 */ /* 0x000e640008001105 */
[----:B-1----:R-:W-:Y:S05]  /*46a0*/  @!P0 BRA `(.L_x_87) ;  /* 0x0000003400bc8947 */ /* 0x002fea0003800000 */
.L_x_186:
        /* <DEDUP_REMOVED lines=9> */
.L_x_188:
[----:B------:R-:W-:-:S04]  /*4740*/  UIADD3 UR4, UPT, UPT, UR4, 0x1, URZ ;  /* 0x0000000104047890 */ /* 0x000fc8000fffe0ff */
[----:B------:R-:W-:-:S04]  /*4750*/  UISETP.NE.AND UP0, UPT, UR4, 0x4, UPT ;  /* 0x000000040400788c */ /* 0x000fc8000bf05270 */
[----:B------:R-:W-:Y:S02]  /*4760*/  USEL UR5, URZ, 0x1, UP0 ;  /* 0x00000001ff057887 */ /* 0x000fe40008000000 */
[----:B------:R-:W-:-:S04]  /*4770*/  USEL UR4, UR4, URZ, UP0 ;  /* 0x000000ff04047287 */ /* 0x000fc80008000000 */
[----:B------:R-:W-:Y:S01]  /*4780*/  ULEA UR4, UR4, UR26, 0x3 ;  /* 0x0000001a04047291 */ /* 0x000fe2000f8e18ff */
[----:B-1----:R-:W-:-:S04]  /*4790*/  LOP3.LUT R3, R2, UR5, RZ, 0x3c, !PT ;  /* 0x0000000502037c12 */ /* 0x002fc8000f8e3cff */
[----:B------:R-:W-:-:S04]  /*47a0*/  SHF.L.U32 R3, R3, 0x1f, RZ ;  /* 0x0000001f03037819 */ /* 0x000fc800000006ff */
[----:B------:R-:W1:Y:S02]  /*47b0*/  SYNCS.PHASECHK.TRANS64.TRYWAIT P0, [UR4], R3 ;  /* 0x00000003ff0075a7 */ /* 0x000e640008001104 */
[----:B-1----:R-:W-:Y:S05]  /*47c0*/  @!P0 BRA `(.L_x_89) ;  /* 0x0000003400a48947 */ /* 0x002fea0003800000 */
.L_x_190:
[----:B------:R-:W-:Y:S01]  /*47d0*/  NOP ;  /* 0x0000000000007918 */ /* 0x000fe20000000000 */
[----:B-1----:R-:W1:Y:S01]  /*47e0*/  LDS R0, [UR8+0x14] ;  /* 0x00001408ff007984 */ /* 0x002e620008000800 */
[----:B------:R-:W-:Y:S01]  /*47f0*/  ULOP3.LUT UR4, UR42, 0xffff, URZ, 0xc0, !UPT ;  /* 0x0000ffff2a047892 */ /* 0x000fe2000f8ec0ff */
[----:B------:R-:W-:Y:S01]  /*4800*/  UMOV UR5, 0xffff ;  /* 0x0000ffff00057882 */ /* 0x000fe20000000000 */
[----:B------:R-:W-:Y:S02]  /*4810*/  UMOV UR6, 0x1 ;  /* 0x0000000100067882 */ /* 0x000fe40000000000 */
[----:B------:R-:W-:-:S04]  /*4820*/  USHF.R.U32.HI UR4, URZ, 0x5, UR4 ;  /* 0x00000005ff047899 */ /* 0x000fc80008011604 */
[----:B------:R-:W-:Y:S02]  /*4830*/  USHF.L.U32 UR5, UR5, UR4, URZ ;  /* 0x0000000405057299 */ /* 0x000fe400080006ff */
[----:B------:R-:W-:-:S04]  /*4840*/  USHF.L.U32 UR4, UR6, UR4, URZ ;  /* 0x0000000406047299 */ /* 0x000fc800080006ff */
[----:B-1----:R-:W-:-:S04]  /*4850*/  LOP3.LUT R0, R0, UR5, RZ, 0xc0, !PT ;  /* 0x0000000500007c12 */ /* 0x002fc8000f8ec0ff */
[----:B------:R-:W-:-:S13]  /*4860*/  ISETP.NE.AND P0, PT, R0, UR5, PT ;  /* 0x0000000500007c0c */ /* 0x000fda000bf05270 */
[----:B------:R-:W-:Y:S05]  /*4870*/  @P0 BRA `(.L_x_90) ;  /* 0x0000000000580947 */ /* 0x000fea0003800000 */
[----:B------:R-:W1:Y:S02]  /*4880*/  LDS R0, [UR8+0x18] ;  /* 0x00001808ff007984 */ /* 0x000e640008000800 */
[----:B-1----:R-:W-:-:S04]  /*4890*/  LOP3.LUT R0, R0, UR4, RZ, 0xc0, !PT ;  /* 0x0000000400007c12 */ /* 0x002fc8000f8ec0ff */
[----:B------:R-:W-:-:S13]  /*48a0*/  ISETP.NE.AND P0, PT, R0, UR4, PT ;  /* 0x0000000400007c0c */ /* 0x000fda000bf05270 */
[----:B------:R-:W-:Y:S05]  /*48b0*/  @P0 BRA `(.L_x_91) ;  /* 0x00000000003c0947 */ /* 0x000fea0003800000 */
[----:B------:R-:W1:Y:S01]  /*48c0*/  S2R R2, SR_LANEID ;  /* 0x0000000000027919 */ /* 0x000e620000000000 */
[----:B------:R-:W-:Y:S01]  /*48d0*/  ULOP3.LUT UR5, URZ, UR5, URZ, 0x33, !UPT ;  /* 0x00000005ff057292 */ /* 0x000fe2000f8e33ff */
[----:B------:R-:W-:Y:S01]  /*48e0*/  LOP3.LUT R4, RZ, UR4, RZ, 0x33, !PT ;  /* 0x00000004ff047c12 */ /* 0x000fe2000f8e33ff */
[----:B------:R-:W-:Y:S02]  /*48f0*/  VOTEU.ANY UR4, UPT, PT ;  /* 0x0000000000047886 */ /* 0x000fe400038e0100 */
[----:B------:R-:W-:Y:S01]  /*4900*/  UFLO.U32 UR4, UR4 ;  /* 0x00000004000472bd */ /* 0x000fe200080e0000 */
[----:B------:R-:W2:Y:S01]  /*4910*/  REDUX UR6, R4 ;  /* 0x00000000040673c4 */ /* 0x000ea20000000000 */
[----:B------:R-:W-:-:S06]  /*4920*/  IMAD.U32 R0, RZ, RZ, UR5 ;  /* 0x00000005ff007e24 */ /* 0x000fcc000f8e00ff */
[----:B------:R4:W-:Y:S01]  /*4930*/  UTCATOMSWS.AND URZ, UR5 ;  /* 0x0000000500ff79e3 */ /* 0x0009e20008000000 */
[----:B------:R-:W3:Y:S01]  /*4940*/  REDUX UR7, R0 ;  /* 0x00000000000773c4 */ /* 0x000ee20000000000 */
[----:B-1----:R-:W-:Y:S01]  /*4950*/  ISETP.EQ.U32.AND P0, PT, R2, UR4, PT ;  /* 0x0000000402007c0c */ /* 0x002fe2000bf02070 */
[----:B--2---:R-:W-:Y:S01]  /*4960*/  IMAD.U32 R2, RZ, RZ, UR6 ;  /* 0x00000006ff027e24 */ /* 0x004fe2000f8e00ff */
[----:B---3--:R-:W-:-:S11]  /*4970*/  MOV R3, UR7 ;  /* 0x0000000700037c02 */ /* 0x008fd60008000f00 */
[----:B------:R4:W-:Y:S04]  /*4980*/  @P0 ATOMS.AND RZ, [UR8+0x14], R3 ;  /* 0x00001403ffff098c */ /* 0x0009e8000a800008 */
[----:B------:R4:W-:Y:S01]  /*4990*/  @P0 ATOMS.AND RZ, [UR8+0x18], R2 ;  /* 0x00001802ffff098c */ /* 0x0009e2000a800008 */
[----:B------:R-:W-:Y:S05]  /*49a0*/  BRA `(.L_x_92) ;  /* 0x0000000000147947 */ /* 0x000fea0003800000 */
.L_x_91:
[----:B------:R-:W-:Y:S02]  /*49b0*/  MOV R2, 0x49d0 ;  /* 0x000049d000027802 */ /* 0x000fe40000000f00 */
[----:B---3-5:R-:W-:Y:S05]  /*49c0*/  CALL.REL.NOINC `($__internal_0_$__cuda_sm10x_tcgen05_guardrail_trap_col_being_dealloced_not_returned_by_alloc) ;  /* 0x0000003400d47944 */ /* 0x028fea0003c00000 */
[----:B------:R-:W-:Y:S05]  /*49d0*/  BRA `(.L_x_92) ;  /* 0x0000000000087947 */ /* 0x000fea0003800000 */
.L_x_90:
[----:B------:R-:W-:Y:S02]  /*49e0*/  MOV R2, 0x4a00 ;  /* 0x00004a0000027802 */ /* 0x000fe40000000f00 */
[----:B---3-5:R-:W-:Y:S05]  /*49f0*/  CALL.REL.NOINC `($__internal_2_$__cuda_sm10x_tcgen05_guardrail_trap_unallocated_columns_being_dealloced) ;  /* 0x0000003400e07944 */ /* 0x028fea0003c00000 */
.L_x_92:
[----:B------:R-:W-:Y:S01]  /*4a00*/  NOP ;  /* 0x0000000000007918 */ /* 0x000fe20000000000 */
[----:B----4-:R-:W-:Y:S05]  /*4a10*/  EXIT ;  /* 0x000000000000794d */ /* 0x010fea0003800000 */
.L_x_74:
[----:B------:R-:W-:-:S09]  /*4a20*/  UISETP.NE.OR UP0, UPT, UR18, 0x3, !UP3 ;  /* 0x000000031200788c */ /* 0x000fd2000df05670 */
[----:B------:R-:W-:Y:S05]  /*4a30*/  BRA.U UP0, `(.L_x_93) ;  /* 0x0000000d00807547 */ /* 0x000fea000b800000 */
[----:B------:R-:W2:Y:S01]  /*4a40*/  LDCU.64 UR4, c[0x0][0x888] ;  /* 0x00011100ff0477ac */ /* 0x000ea20008000a00 */
[----:B------:R-:W3:Y:S01]  /*4a50*/  S2UR UR6, SR_CgaCtaId ;  /* 0x00000000000679c3 */ /* 0x000ee20000008800 */
[----:B------:R-:W-:Y:S02]  /*4a60*/  HFMA2 R9, -RZ, RZ, 0, 0 ;  /* 0x00000000ff097431 */ /* 0x000fe400000001ff */
[----:B------:R-:W-:Y:S01]  /*4a70*/  IMAD.MOV.U32 R11, RZ, RZ, 0x1 ;  /* 0x00000001ff0b7424 */ /* 0x000fe200078e00ff */
[----:B------:R-:W4:Y:S01]  /*4a80*/  LDCU UR30, c[0x0][0x370] ;  /* 0x00006e00ff1e77ac */ /* 0x000f220008000800 */
[----:B------:R-:W-:Y:S01]  /*4a90*/  IMAD.MOV.U32 R10, RZ, RZ, RZ ;  /* 0x000000ffff0a7224 */ /* 0x000fe200078e00ff */
[----:B------:R-:W-:Y:S01]  /*4aa0*/  MOV R8, 0x800 ;  /* 0x0000080000087802 */ /* 0x000fe20000000f00 */
[----:B------:R-:W1:Y:S01]  /*4ab0*/  LDCU.128 UR32, c[0x0][0xb10] ;  /* 0x00016200ff2077ac */ /* 0x000e620008000c00 */
[----:B------:R-:W4:Y:S01]  /*4ac0*/  LDC.64 R12, c[0x0][0x348] ;  /* 0x0000d200ff0c7b82 */ /* 0x000f220000000a00 */
[----:B------:R-:W1:Y:S01]  /*4ad0*/  LDCU UR27, c[0x0][0x374] ;  /* 0x00006e80ff1b77ac */ /* 0x000e620008000800 */
[----:B------:R-:W4:Y:S01]  /*4ae0*/  LDCU.64 UR28, c[0x0][0x890] ;  /* 0x00011200ff1c77ac */ /* 0x000f220008000a00 */
[----:B--2---:R-:W-:Y:S01]  /*4af0*/  UISETP.NE.U32.AND UP0, UPT, UR4, URZ, UPT ;  /* 0x000000ff0400728c */ /* 0x004fe2000bf05070 */
[----:B------:R-:W2:Y:S01]  /*4b00*/  LDCU UR16, c[0x0][0xb0c] ;  /* 0x00016180ff1077ac */ /* 0x000ea20008000800 */
[----:B------:R-:W2:Y:S01]  /*4b10*/  LDCU UR39, c[0x0][0xb20] ;  /* 0x00016400ff2777ac */ /* 0x000ea20008000800 */
[----:B------:R-:W2:Y:S01]  /*4b20*/  LDCU UR4, c[0x0][0xb30] ;  /* 0x00016600ff0477ac */ /* 0x000ea20008000800 */
[----:B------:R-:W-:Y:S01]  /*4b30*/  UMOV UR24, 0x400 ;  /* 0x0000040000187882 */ /* 0x000fe20000000000 */
[----:B-1----:R-:W-:-:S02]  /*4b40*/  UIMAD.WIDE.U32 UR8, UR27, UR35, URZ ;  /* 0x000000231b0872a5 */ /* 0x002fc4000f8e00ff */
[----:B---3--:R-:W-:Y:S02]  /*4b50*/  ULEA UR24, UR6, UR24, 0x18 ;  /* 0x0000001806187291 */ /* 0x008fe4000f8ec0ff */
[----:B----4-:R-:W-:Y:S02]  /*4b60*/  UIMAD.WIDE.U32 UR6, UR30, UR32, URZ ;  /* 0x000000201e0672a5 */ /* 0x010fe4000f8e00ff */
[----:B------:R-:W-:Y:S02]  /*4b70*/  UISETP.NE.U32.AND UP6, UPT, UR28, URZ, UPT ;  /* 0x000000ff1c00728c */ /* 0x000fe4000bfc5070 */
[----:B------:R-:W-:Y:S02]  /*4b80*/  UISETP.NE.AND.EX UP5, UPT, UR5, URZ, UPT, UP0 ;  /* 0x000000ff0500728c */ /* 0x000fe4000bfa5300 */
[----:B------:R-:W-:Y:S01]  /*4b90*/  UISETP.NE.AND UP0, UPT, UR42, 0x1, UPT ;  /* 0x000000012a00788c */ /* 0x000fe2000bf05270 */
[----:B------:R-:W-:Y:S01]  /*4ba0*/  UMOV UR6, UR7 ;  /* 0x0000000700067c82 */ /* 0x000fe20008000000 */
[----:B------:R-:W-:Y:S01]  /*4bb0*/  UMOV UR31, UR9 ;  /* 0x00000009001f7c82 */ /* 0x000fe20008000000 */
[----:B------:R-:W-:-:S02]  /*4bc0*/  USEL UR38, URZ, 0x1, UP4 ;  /* 0x00000001ff267887 */ /* 0x000fc4000a000000 */
[----:B--2---:R-:W-:Y:S01]  /*4bd0*/  UISETP.NE.AND UP0, UPT, UR16, 0x1, UPT ;  /* 0x000000011000788c */ /* 0x004fe2000bf05270 */
[----:B------:R-:W-:Y:S01]  /*4be0*/  UMOV UR25, URZ ;  /* 0x000000ff00197c82 */ /* 0x000fe20008000000 */
[----:B------:R-:W-:Y:S02]  /*4bf0*/  UPLOP3.LUT UP4, UPT, UPT, UPT, UPT, 0x40, 0x4 ;  /* 0x000000000004789c */ /* 0x000fe40003f8e870 */
[----:B------:R-:W-:Y:S01]  /*4c00*/  UISETP.GE.AND UP2, UPT, UR42, 0x1, UPT ;  /* 0x000000012a00788c */ /* 0x000fe2000bf46270 */
[----:B------:R-:W1:Y:S01]  /*4c10*/  LDCU.64 UR14, c[0x0][0xb28] ;  /* 0x00016500ff0e77ac */ /* 0x000e620008000a00 */
[----:B------:R-:W-:Y:S02]  /*4c20*/  UISETP.NE.AND.EX UP6, UPT, UR29, URZ, UPT, UP6 ;  /* 0x000000ff1d00728c */ /* 0x000fe4000bfc5360 */
[----:B------:R-:W-:Y:S02]  /*4c30*/  USHF.R.U32.HI UR37, URZ, UR33, UR6 ;  /* 0x00000021ff257299 */ /* 0x000fe40008011606 */
[----:B------:R-:W-:-:S02]  /*4c40*/  USHF.R.U32.HI UR31, URZ, UR39, UR31 ;  /* 0x00000027ff1f7299 */ /* 0x000fc4000801161f */
[----:B------:R-:W-:Y:S02]  /*4c50*/  UISETP.NE.AND UP0, UPT, UR34, 0x1, UPT ;  /* 0x000000012200788c */ /* 0x000fe4000bf05270 */
[----:B------:R-:W-:-:S11]  /*4c60*/  UISETP.NE.AND UP3, UPT, UR4, 0x1, UPT ;  /* 0x000000010400788c */ /* 0x000fd6000bf65270 */
.L_x_101:
[C---:B------:R-:W-:Y:S02]  /*4c70*/  LEA R3, R10.reuse, UR24, 0x3 ;  /* 0x000000180a037c11 */ /* 0x040fe4000f8e18ff */
[----:B------:R-:W-:Y:S02]  /*4c80*/  SHF.L.U32 R0, R9, 0x1f, RZ ;  /* 0x0000001f09007819 */ /* 0x000fe400000006ff */
[----:B------:R-:W-:Y:S02]  /*4c90*/  LEA R5, R10, UR24, 0x4 ;  /* 0x000000180a057c11 */ /* 0x000fe4000f8e20ff */
[----:B--2---:R-:W2:Y:S02]  /*4ca0*/  SYNCS.PHASECHK.TRANS64.TRYWAIT P0, [R3+URZ+0x190], R0 ;  /* 0x00019000030075a7 */ /* 0x004ea400080011ff */
[----:B--2---:R-:W-:Y:S05]  /*4cb0*/  @!P0 BRA `(.L_x_94) ;  /* 0x0000003000808947 */ /* 0x004fea0003800000 */
.L_x_191:
        /* <DEDUP_REMOVED lines=8> */
[----:B---3--:R-:W-:Y:S11]  /*4d40*/  LOP3.LUT P0, RZ, R6, 0x1, RZ, 0xc0, !PT ;  /* 0x0000000106ff7812 */ /* 0x008ff6000780c0ff */
[----:B------:R-:W-:Y:S02]  /*4d50*/  @!UPT UIADD3 URZ, UPT, UPT, URZ, URZ, URZ ;  /* 0x000000fffffff290 */ /* 0x000fe4000fffe0ff */
[----:B----4-:R-:W-:Y:S01]  /*4d60*/  VOTEU.ANY UP2, P0 ;  /* 0x0000000000ff7886 */ /* 0x010fe20000040100 */
[----:B------:R-:W-:Y:S11]  /*4d70*/  PLOP3.LUT P0, PT, PT, PT, UP2, 0x80, 0x8 ;  /* 0x000000000008781c */ /* 0x000ff60003f0f028 */
[----:B------:R-:W-:Y:S02]  /*4d80*/  @!UPT UIADD3 URZ, UPT, UPT, URZ, URZ, URZ ;  /* 0x000000fffffff290 */ /* 0x000fe4000fffe0ff */
[----:B--2---:R-:W-:Y:S02]  /*4d90*/  @P0 SHF.R.U32.HI R0, RZ, 0x10, R5 ;  /* 0x00000010ff000819 */ /* 0x004fe40000011605 */
[----:B------:R-:W-:Y:S02]  /*4da0*/  @P0 MOV R2, R4 ;  /* 0x0000000400020202 */ /* 0x000fe40000000f00 */
[----:B------:R-:W-:Y:S01]  /*4db0*/  @P0 R2UR UR4, R0 ;  /* 0x00000000000402ca */ /* 0x000fe200000e0000 */
[----:B------:R-:W-:Y:S01]  /*4dc0*/  VIADD R0, R3, 0x1a0 ;  /* 0x000001a003007836 */ /* 0x000fe20000000000 */
[----:B------:R-:W-:Y:S02]  /*4dd0*/  @P0 LOP3.LUT R4, R5, 0xffff, RZ, 0xc0, !PT ;  /* 0x0000ffff05040812 */ /* 0x000fe400078ec0ff */
[----:B------:R-:W-:Y:S02]  /*4de0*/  @P0 R2UR UR6, R2 ;  /* 0x00000000020602ca */ /* 0x000fe400000e0000 */
[----:B------:R-:W-:Y:S02]  /*4df0*/  PRMT R0, RZ, 0x654, R0 ;  /* 0x00000654ff007816 */ /* 0x000fe40000000000 */
[----:B------:R-:W-:Y:S02]  /*4e00*/  @P0 R2UR UR5, R4 ;  /* 0x00000000040502ca */ /* 0x000fe400000e0000 */
[----:B------:R2:W-:Y:S03]  /*4e10*/  SYNCS.ARRIVE.TRANS64.RED.A1T0 RZ, [R0+URZ], RZ ;  /* 0x000000ff00ff79a7 */ /* 0x0005e600081004ff */
[----:B------:R-:W-:Y:S04]  /*4e20*/  @UP2 UMOV UR26, UR4 ;  /* 0x00000004001a2c82 */ /* 0x000fe80008000000 */
[----:B------:R-:W-:Y:S04]  /*4e30*/  @UP2 UMOV UR13, UR6 ;  /* 0x00000006000d2c82 */ /* 0x000fe80008000000 */
[----:B------:R-:W-:Y:S01]  /*4e40*/  @UP2 UMOV UR7, UR5 ;  /* 0x0000000500072c82 */ /* 0x000fe20008000000 */
[----:B------:R-:W-:Y:S05]  /*4e50*/  BRA.U !UP0, `(.L_x_95) ;  /* 0x0000000108c07547 */ /* 0x000fea000b800000 */
[----:B------:R-:W-:Y:S02]  /*4e60*/  UIMAD.WIDE.U32 UR10, UR7, UR35, URZ ;  /* 0x00000023070a72a5 */ /* 0x000fe4000f8e00ff */
[----:B------:R-:W-:Y:S02]  /*4e70*/  UP2UR UR12, UPR, URZ, 0x4 ;  /* 0x00000004ff0c7883 */ /* 0x000fe40008000000 */
[----:B------:R-:W-:Y:S02]  /*4e80*/  UISETP.NE.AND UP2, UPT, UR34, 0x1, UPT ;  /* 0x000000012200788c */ /* 0x000fe4000bf45270 */
[----:B------:R-:W-:Y:S02]  /*4e90*/  UIMAD.WIDE.U32 UR18, UR13, UR32, URZ ;  /* 0x000000200d1272a5 */ /* 0x000fe4000f8e00ff */
[----:B------:R-:W-:Y:S02]  /*4ea0*/  USEL UR4, UR27, UR31, !UP2 ;  /* 0x0000001f1b047287 */ /* 0x000fe4000d000000 */
[----:B------:R-:W-:Y:S02]  /*4eb0*/  UISETP.NE.AND UP0, UPT, UR16, 0x1, UPT ;  /* 0x000000011000788c */ /* 0x000fe4000bf05270 */
[----:B------:R-:W-:Y:S02]  /*4ec0*/  UP2UR UR17, UPR, URZ, 0x2 ;  /* 0x00000002ff117883 */ /* 0x000fe40008000000 */
[----:B------:R-:W-:Y:S02]  /*4ed0*/  UISETP.NE.AND UP1, UPT, UR42, 0x1, UPT ;  /* 0x000000012a00788c */ /* 0x000fe4000bf25270 */
[----:B-1----:R-:W-:Y:S02]  /*4ee0*/  UIMAD.WIDE.U32 UR20, UR4, UR14, URZ ;  /* 0x0000000e041472a5 */ /* 0x002fe4000f8e00ff */
[----:B------:R-:W-:Y:S01]  /*4ef0*/  USEL UR8, UR30, UR37, !UP0 ;  /* 0x000000251e087287 */ /* 0x000fe2000c000000 */
[----:B------:R-:W-:Y:S02]  /*4f00*/  UMOV UR5, UR11 ;  /* 0x0000000b00057c82 */ /* 0x000fe40008000000 */
[----:B------:R-:W-:Y:S02]  /*4f10*/  USHF.R.U32.HI UR6, URZ, UR39, UR5 ;  /* 0x00000027ff067299 */ /* 0x000fe40008011605 */
[----:B------:R-:W-:Y:S02]  /*4f20*/  UIMAD.WIDE.U32 UR22, UR8, UR14, URZ ;  /* 0x0000000e081672a5 */ /* 0x000fe4000f8e00ff */
[----:B------:R-:W-:Y:S02]  /*4f30*/  USEL UR6, UR7, UR6, !UP2 ;  /* 0x0000000607067287 */ /* 0x000fe4000d000000 */
[----:B------:R-:W-:Y:S02]  /*4f40*/  UISETP.NE.AND UP2, UPT, UR12, URZ, UPT ;  /* 0x000000ff0c00728c */ /* 0x000fe4000bf45270 */
[----:B------:R-:W-:Y:S01]  /*4f50*/  UIMAD.WIDE.U32 UR10, UR6, UR14, URZ ;  /* 0x0000000e060a72a5 */ /* 0x000fe2000f8e00ff */
[----:B------:R-:W-:Y:S02]  /*4f60*/  UMOV UR5, UR19 ;  /* 0x0000001300057c82 */ /* 0x000fe40008000000 */
[----:B------:R-:W-:Y:S03]  /*4f70*/  USHF.R.U32.HI UR9, URZ, UR33, UR5 ;  /* 0x00000021ff097299 */ /* 0x000fe60008011605 */
[----:B------:R-:W-:Y:S02]  /*4f80*/  UMOV UR5, UR21 ;  /* 0x0000001500057c82 */ /* 0x000fe40008000000 */
[----:B------:R-:W-:Y:S03]  /*4f90*/  @UP1 USHF.R.U32.HI UR4, URZ, UR15, UR5 ;  /* 0x0000000fff041299 */ /* 0x000fe60008011605 */
[----:B------:R-:W-:Y:S01]  /*4fa0*/  UMOV UR5, UR23 ;  /* 0x0000001700057c82 */ /* 0x000fe20008000000 */
[----:B------:R-:W-:Y:S02]  /*4fb0*/  UIMAD UR4, UR42, UR4, URZ ;  /* 0x000000042a0472a4 */ /* 0x000fe4000f8e02ff */
[----:B------:R-:W-:Y:S02]  /*4fc0*/  @UP1 USHF.R.U32.HI UR8, URZ, UR15, UR5 ;  /* 0x0000000fff081299 */ /* 0x000fe40008011605 */
[----:B------:R-:W-:Y:S02]  /*4fd0*/  USEL UR5, UR13, UR9, !UP0 ;  /* 0x000000090d057287 */ /* 0x000fe4000c000000 */
[----:B------:R-:W-:Y:S02]  /*4fe0*/  UIMAD UR9, UR42, UR8, URZ ;  /* 0x000000082a0972a4 */ /* 0x000fe4000f8e02ff */
[----:B------:R-:W-:Y:S03]  /*4ff0*/  UISETP.GE.AND UP0, UPT, UR6, UR4, UPT ;  /* 0x000000040600728c */ /* 0x000fe6000bf06270 */
[----:B------:R-:W-:Y:S01]  /*5000*/  UMOV UR4, UR11 ;  /* 0x0000000b00047c82 */ /* 0x000fe20008000000 */
[----:B------:R-:W-:Y:S02]  /*5010*/  UISETP.GE.OR UP0, UPT, UR5, UR9, UP0 ;  /* 0x000000090500728c */ /* 0x000fe40008706670 */
[----:B------:R-:W-:Y:S02]  /*5020*/  USHF.R.U32.HI UR4, URZ, UR15, UR4 ;  /* 0x0000000fff047299 */ /* 0x000fe40008011604 */
[----:B------:R-:W-:Y:S02]  /*5030*/  UIMAD.WIDE.U32 UR10, UR5, UR14, URZ ;  /* 0x0000000e050a72a5 */ /* 0x000fe4000f8e00ff */
[----:B------:R-:W-:Y:S04]  /*5040*/  USEL UR12, UR6, UR4, !UP1 ;  /* 0x00000004060c7287 */ /* 0x000fe8000c800000 */
[----:B------:R-:W-:Y:S01]  /*5050*/  UIADD3 UR9, UPT, UPT, -UR12, URZ, URZ ;  /* 0x000000ff0c097290 */ /* 0x000fe2000fffe1ff */
[----:B------:R-:W-:Y:S02]  /*5060*/  @!UP0 UMOV UR4, UR11 ;  /* 0x0000000b00048c82 */ /* 0x000fe40008000000 */
[----:B------:R-:W-:Y:S02]  /*5070*/  @!UP0 USHF.R.U32.HI UR4, URZ, UR15, UR4 ;  /* 0x0000000fff048299 */ /* 0x000fe40008011604 */
[----:B------:R-:W-:Y:S02]  /*5080*/  UIMAD UR9, UR42, UR9, UR6 ;  /* 0x000000092a0972a4 */ /* 0x000fe4000f8e0206 */
[----:B------:R-:W-:Y:S02]  /*5090*/  @!UP0 USEL UR4, UR5, UR4, !UP1 ;  /* 0x0000000405048287 */ /* 0x000fe4000c800000 */
[----:B------:R-:W-:Y:S02]  /*50a0*/  UISETP.NE.AND UP1, UPT, UR17, URZ, UPT ;  /* 0x000000ff1100728c */ /* 0x000fe4000bf25270 */
[----:B------:R-:W-:Y:S02]  /*50b0*/  @!UP0 UIMAD UR9, UR8, UR9, UR4 ;  /* 0x00000009080982a4 */ /* 0x000fe4000f8e0204 */
[----:B------:R-:W-:Y:S02]  /*50c0*/  @!UP0 UIADD3 UR10, UPT, UPT, UR12, -UR4, URZ ;  /* 0x800000040c0a8290 */ /* 0x000fe4000fffe0ff */
[----:B------:R-:W-:Y:S02]  /*50d0*/  UIADD3 UR4, UPT, UPT, -UR5, URZ, URZ ;  /* 0x000000ff05047290 */ /* 0x000fe4000fffe1ff */
[----:B------:R-:W-:Y:S02]  /*50e0*/  UIADD3 UR8, UPT, UPT, -UR6, URZ, URZ ;  /* 0x000000ff06087290 */ /* 0x000fe4000fffe1ff */
[----:B------:R-:W-:Y:S02]  /*50f0*/  @!UP0 UIMAD UR6, UR10, UR42, UR5 ;  /* 0x0000002a0a0682a4 */ /* 0x000fe4000f8e0205 */
[----:B------:R-:W-:Y:S02]  /*5100*/  UIMAD UR13, UR16, UR4, UR13 ;  /* 0x00000004100d72a4 */ /* 0x000fe4000f8e020d */
[----:B------:R-:W-:Y:S01]  /*5110*/  UIMAD UR7, UR34, UR8, UR7 ;  /* 0x00000008220772a4 */ /* 0x000fe2000f8e0207 */
[----:B------:R-:W-:Y:S02]  /*5120*/  @!UP0 UMOV UR5, UR9 ;  /* 0x0000000900058c82 */ /* 0x000fe40008000000 */
[----:B------:R-:W-:Y:S02]  /*5130*/  UIMAD UR13, UR5, UR16, UR13 ;  /* 0x00000010050d72a4 */ /* 0x000fe4000f8e020d */
[----:B------:R-:W-:Y:S11]  /*5140*/  UIMAD UR7, UR6, UR34, UR7 ;  /* 0x00000022060772a4 */ /* 0x000ff6000f8e0207 */
[----:B------:R-:W-:Y:S01]  /*5150*/  @!UPT UIADD3 URZ, UPT, UPT, URZ, URZ, URZ ;  /* 0x000000fffffff290 */ /* 0x000fe2000fffe0ff */
.L_x_95:
[----:B------:R-:W3:Y:S01]  /*5160*/  @!UP3 LDCU.128 UR20, c[0x0][0xb10] ;  /* 0x00016200ff14b7ac */ /* 0x000ee20008000c00 */
[----:B------:R-:W-:Y:S04]  /*5170*/  ISETP.NE.U32.AND P0, PT, RZ, UR28, PT ;  /* 0x0000001cff007c0c */ /* 0x000fe8000bf05070 */
[----:B------:R-:W-:Y:S01]  /*5180*/  ISETP.NE.AND.EX P0, PT, RZ, UR29, PT, P0 ;  /* 0x0000001dff007c0c */ /* 0x000fe2000bf05300 */
[----:B------:R-:W4:Y:S01]  /*5190*/  @!UP3 LDCU UR5, c[0x0][0xb0c] ;  /* 0x00016180ff05b7ac */ /* 0x000f220008000800 */
[----:B---3--:R-:W-:Y:S07]  /*51a0*/  UIMAD.WIDE.U32 UR8, UR13, UR20, URZ ;  /* 0x000000140d0872a5 */ /* 0x008fee000f8e00ff */
[----:B------:R-:W-:Y:S01]  /*51b0*/  @!UP3 UMOV UR4, UR9 ;  /* 0x000000090004bc82 */ /* 0x000fe20008000000 */
[----:B----4-:R-:W-:Y:S02]  /*51c0*/  @!UP3 UISETP.NE.AND UP0, UPT, UR5, 0x1, UPT ;  /* 0x000000010500b88c */ /* 0x010fe4000bf05270 */
[----:B------:R-:W-:Y:S02]  /*51d0*/  @!UP3 USHF.R.U32.HI UR4, URZ, UR21, UR4 ;  /* 0x00000015ff04b299 */ /* 0x000fe40008011604 */
[----:B------:R-:W-:Y:S02]  /*51e0*/  UIMAD.WIDE.U32 UR8, UR7, UR23, URZ ;  /* 0x00000017070872a5 */ /* 0x000fe4000f8e00ff */
[----:B------:R-:W-:Y:S02]  /*51f0*/  @!UP3 USEL UR10, UR13, UR4, !UP0 ;  /* 0x000000040d0ab287 */ /* 0x000fe4000c000000 */
[----:B------:R-:W-:Y:S03]  /*5200*/  @!UP3 UISETP.NE.AND UP0, UPT, UR22, 0x1, UPT ;  /* 0x000000011600b88c */ /* 0x000fe6000bf05270 */
[----:B------:R-:W-:Y:S02]  /*5210*/  @!UP3 UMOV UR6, UR9 ;  /* 0x000000090006bc82 */ /* 0x000fe40008000000 */
[----:B------:R-:W3:Y:S02]  /*5220*/  @!UP3 LDCU UR4, c[0x0][0xb20] ;  /* 0x00016400ff04b7ac */ /* 0x000ee40008000800 */
[----:B---3--:R-:W-:Y:S04]  /*5230*/  @!UP3 USHF.R.U32.HI UR6, URZ, UR4, UR6 ;  /* 0x00000004ff06b299 */ /* 0x008fe80008011606 */
[----:B------:R-:W-:Y:S04]  /*5240*/  @!UP3 USEL UR6, UR7, UR6, !UP0 ;  /* 0x000000060706b287 */ /* 0x000fe8000c000000 */
[----:B------:R-:W-:Y:S02]  /*5250*/  @!UP3 UIADD3 UR4, UPT, UPT, -UR10, UR6, URZ ;  /* 0x000000060a04b290 */ /* 0x000fe4000fffe1ff */
[----:B------:R-:W-:Y:S02]  /*5260*/  @!UP3 UIADD3 UR6, UPT, UPT, UR10, -UR6, URZ ;  /* 0x800000060a06b290 */ /* 0x000fe4000fffe0ff */
[----:B------:R-:W-:Y:S02]  /*5270*/  @!UP3 UIMAD UR13, UR4, UR5, UR13 ;  /* 0x00000005040db2a4 */ /* 0x000fe4000f8e020d */
[----:B------:R-:W-:Y:S01]  /*5280*/  @!UP3 UIMAD UR7, UR6, UR22, UR7 ;  /* 0x000000160607b2a4 */ /* 0x000fe2000f8e0207 */
[----:B------:R-:W-:Y:S11]  /*5290*/  BRA.U UP4, `(.L_x_96) ;  /* 0x0000000104107547 */ /* 0x000ff6000b800000 */
[----:B--2---:R-:W-:Y:S04]  /*52a0*/  MOV R0, UR38 ;  /* 0x0000002600007c02 */ /* 0x004fe80008000f00 */
[----:B------:R-:W-:Y:S04]  /*52b0*/  SHF.L.U32 R3, R0, 0x1f, RZ ;  /* 0x0000001f00037819 */ /* 0x000fe800000006ff */
[----:B------:R-:W2:Y:S02]  /*52c0*/  SYNCS.PHASECHK.TRANS64.TRYWAIT P1, [UR24+0x188], R3 ;  /* 0x00018803ff0075a7 */ /* 0x000ea40008021118 */
[----:B--2---:R-:W-:Y:S05]  /*52d0*/  @!P1 BRA `(.L_x_97) ;  /* 0x0000002c000c9947 */ /* 0x004fea0003800000 */
.L_x_96:
[----:B------:R-:W-:Y:S05]  /*52e0*/  BRA.U !UP6, `(.L_x_98) ;  /* 0x000000010e387547 */ /* 0x000fea000b800000 */
[----:B------:R-:W-:Y:S01]  /*52f0*/  UPLOP3.LUT UP1, UPT, UPT, UPT, UP5, 0x80, 0x8 ;  /* 0x000000000008789c */ /* 0x000fe20003f2f050 */
[----:B--2---:R-:W-:Y:S01]  /*5300*/  HFMA2 R0, -RZ, RZ, 0, 5.9604644775390625e-08 ;  /* 0x00000001ff007431 */ /* 0x004fe200000001ff */
[----:B------:R-:W2:Y:S01]  /*5310*/  LDCU.64 UR8, c[0x0][0x358] ;  /* 0x00006b00ff0877ac */ /* 0x000ea20008000a00 */
[----:B------:R-:W-:Y:S03]  /*5320*/  IMAD.MOV.U32 R23, RZ, RZ, 0x1 ;  /* 0x00000001ff177424 */ /* 0x000fe600078e00ff */
[----:B------:R-:W-:Y:S05]  /*5330*/  PLOP3.LUT P1, PT, PT, PT, UP1, 0x80, 0x8 ;  /* 0x000000000008781c */ /* 0x000fea0003f2f018 */
[----:B------:R-:W3:Y:S01]  /*5340*/  @UP1 LDCU.64 UR4, c[0x0][0x888] ;  /* 0x00011100ff0417ac */ /* 0x000ee20008000a00 */
[----:B------:R-:W-:Y:S07]  /*5350*/  @UP1 UIMAD UR6, UR36, UR28, URZ ;  /* 0x0000001c240612a4 */ /* 0x000fee000f8e02ff */
[----:B------:R-:W-:Y:S01]  /*5360*/  @!P1 PRMT R23, R0, 0x7610, R23 ;  /* 0x0000761000179816 */ /* 0x000fe20000000017 */
[----:B---3--:R-:W-:Y:S06]  /*5370*/  @UP1 UIMAD.WIDE UR4, UR6, 0x4, UR4 ;  /* 0x00000004060418a5 */ /* 0x008fec000f8e0204 */
[----:B------:R-:W-:Y:S01]  /*5380*/  IMAD.U32 R2, RZ, RZ, UR4 ;  /* 0x00000004ff027e24 */ /* 0x000fe2000f8e00ff */
[----:B------:R-:W-:Y:S04]  /*5390*/  MOV R3, UR5 ;  /* 0x0000000500037c02 */ /* 0x000fe80008000f00 */
[----:B------:R-:W3:Y:S01]  /*53a0*/  @!UP1 LDCU UR4, c[0x0][0x880] ;  /* 0x00011000ff0497ac */ /* 0x000ee20008000800 */
[----:B--2--5:R4:W5:Y:S02]  /*53b0*/  @P1 LDG.E R19, desc[UR8][R2.64] ;  /* 0x0000000802131981 */ /* 0x024964000c1e1900 */
[----:B---34-:R-:W-:Y:S07]  /*53c0*/  @!P1 IMAD.U32 R19, RZ, RZ, UR4 ;  /* 0x00000004ff139e24 */ /* 0x018fee000f8e00ff */
.L_x_98:
[----:B-----5:R-:W-:Y:S01]  /*53d0*/  @!P0 FSETP.EQ.AND P2, PT, R19, RZ, PT ;  /* 0x000000ff1300820b */ /* 0x020fe20003f42000 */
[----:B------:R-:W-:Y:S01]  /*53e0*/  @!UPT UIADD3 URZ, UPT, UPT, URZ, URZ, URZ ;  /* 0x000000fffffff290 */ /* 0x000fe2000fffe0ff */
[----:B------:R-:W-:Y:S11]  /*53f0*/  @!P0 BRA `(.L_x_99) ;  /* 0x0000000000148947 */ /* 0x000ff60003800000 */
[----:B------:R-:W-:Y:S02]  /*5400*/  LOP3.LUT P0, RZ, R23, 0xff, RZ, 0xc0, !PT ;  /* 0x000000ff17ff7812 */ /* 0x000fe4000780c0ff */
[----:B------:R-:W-:Y:S04]  /*5410*/  PLOP3.LUT P2, PT, PT, PT, UP1, 0x80, 0x8 ;  /* 0x000000000008781c */ /* 0x000fe80003f4f018 */
[----:B------:R-:W-:Y:S07]  /*5420*/  PLOP3.LUT P2, PT, P2, PT, PT, 0x8, 0x80 ;  /* 0x000000000080781c */ /* 0x000fee000174e170 */
[----:B------:R-:W-:Y:S11]  /*5430*/  @P0 FSETP.EQ.AND P2, PT, R19, RZ, PT ;  /* 0x000000ff1300020b */ /* 0x000ff60003f42000 */
[----:B------:R-:W-:Y:S02]  /*5440*/  @!UPT UIADD3 URZ, UPT, UPT, URZ, URZ, URZ ;  /* 0x000000fffffff290 */ /* 0x000fe4000fffe0ff */
.L_x_99:
[----:B------:R-:W-:Y:S01]  /*5450*/  ULEA UR4, UR25, UR24, 0x3 ;  /* 0x0000001819047291 */ /* 0x000fe2000f8e18ff */
[----:B--2---:R-:W-:Y:S02]  /*5460*/  SHF.L.U32 R0, R11, 0x1f, RZ ;  /* 0x0000001f0b007819 */ /* 0x004fe400000006ff */
[----:B------:R-:W-:Y:S01]  /*5470*/  ELECT P1, URZ, PT ;  /* 0x0000000000ff782f */ /* 0x000fe20003820000 */
[----:B------:R-:W-:Y:S05]  /*5480*/  VIADD R10, R10, 0x1 ;  /* 0x000000010a0a7836 */ /* 0x000fea0000000000 */
[----:B------:R-:W2:Y:S02]  /*5490*/  SYNCS.PHASECHK.TRANS64.TRYWAIT P0, [UR4+0x170], R0 ;  /* 0x00017000ff0075a7 */ /* 0x000ea40008001104 */
[----:B--2---:R-:W-:Y:S05]  /*54a0*/  @!P0 BRA `(.L_x_100) ;  /* 0x0000002800b08947 */ /* 0x004fea0003800000 */
.L_x_194:
[----:B------:R-:W3:Y:S01]  /*54b0*/  S2UR UR22, SR_CgaCtaId ;  /* 0x00000000001679c3 */ /* 0x000ee20000008800 */
[----:B------:R-:W-:Y:S01]  /*54c0*/  UIADD3 UR9, UPT, UPT, UR4, 0x160, URZ ;  /* 0x0000016004097890 */ /* 0x000fe2000fffe0ff */
[----:B------:R-:W-:Y:S01]  /*54d0*/  PLOP3.LUT P1, PT, P2, P1, PT, 0xf2, 0x2f ;  /* 0x00000000002f781c */ /* 0x000fe20001723e72 */
[----:B------:R-:W-:Y:S01]  /*54e0*/  UPLOP3.LUT UP4, UPT, UPT, UPT, UPT, 0x80, 0x8 ;  /* 0x000000000008789c */ /* 0x000fe20003f8f070 */
[----:B------:R-:W-:Y:S01]  /*54f0*/  UMOV UR20, 0x0 ;  /* 0x0000000000147882 */ /* 0x000fe20000000000 */
[----:B------:R-:W-:Y:S01]  /*5500*/  UMOV UR21, 0x10000000 ;  /* 0x1000000000157882 */ /* 0x000fe20000000000 */
[----:B------:R-:W-:Y:S01]  /*5510*/  UMOV UR12, UR36 ;  /* 0x00000024000c7c82 */ /* 0x000fe20008000000 */
[----:B------:R-:W-:Y:S08]  /*5520*/  UMOV UR36, UR26 ;  /* 0x0000001a00247c82 */ /* 0x000ff00008000000 */
[----:B------:R-:W-:Y:S01]  /*5530*/  VOTEU.ALL UP0, P1 ;  /* 0x0000000000ff7886 */ /* 0x000fe20000800000 */
[----:B------:R-:W-:Y:S04]  /*5540*/  @!P1 IADD3 R2, P0, PT, R12, 0x580, RZ ;  /* 0x000005800c029810 */ /* 0x000fe80007f1e0ff */
[----:B------:R-:W-:Y:S01]  /*5550*/  @!UP0 ULEA UR5, UR25, UR24, 0xb ;  /* 0x0000001819058291 */ /* 0x000fe2000f8e58ff */
[----:B--2---:R-:W-:Y:S01]  /*5560*/  @!P1 IMAD.X R0, RZ, RZ, R13, P0 ;  /* 0x000000ffff009224 */ /* 0x004fe200000e060d */
[----:B------:R-:W-:Y:S01]  /*5570*/  @!UP0 USHF.L.U32 UR10, UR45, 0x4, URZ ;  /* 0x000000042d0a8899 */ /* 0x000fe200080006ff */
[----:B------:R-:W-:Y:S01]  /*5580*/  @!P1 R2UR UR6, R2 ;  /* 0x00000000020692ca */ /* 0x000fe200000e0000 */
[----:B------:R-:W-:Y:S01]  /*5590*/  @!UP0 UIADD3 UR8, UPT, UPT, UR5, 0x300, URZ ;  /* 0x0000030005088890 */ /* 0x000fe2000fffe0ff */
[C---:B------:R-:W-:Y:S01]  /*55a0*/  ISETP.NE.AND P0, PT, R10.reuse, 0x2, PT ;  /* 0x000000020a00780c */ /* 0x040fe20003f05270 */
[----:B------:R-:W-:Y:S02]  /*55b0*/  UIADD3 UR5, UPT, UPT, UR25, 0x1, URZ ;  /* 0x0000000119057890 */ /* 0x000fe4000fffe0ff */
[----:B------:R-:W-:Y:S01]  /*55c0*/  @!UP0 USHF.L.U32 UR11, UR46, 0x6, URZ ;  /* 0x000000062e0b8899 */ /* 0x000fe200080006ff */
[----:B------:R-:W-:Y:S01]  /*55d0*/  SEL R10, R10, RZ, P0 ;  /* 0x000000ff0a0a7207 */ /* 0x000fe20000000000 */
[----:B------:R-:W-:Y:S02]  /*55e0*/  UISETP.NE.AND UP0, UPT, UR5, 0x2, UPT ;  /* 0x000000020500788c */ /* 0x000fe4000bf05270 */
[----:B------:R-:W-:Y:S02]  /*55f0*/  UIADD3 UR45, UPT, UPT, UR7, UR58, URZ ;  /* 0x0000003a072d7290 */ /* 0x000fe4000fffe0ff */
[----:B------:R-:W-:Y:S01]  /*5600*/  USEL UR25, UR5, URZ, UP0 ;  /* 0x000000ff05197287 */ /* 0x000fe20008000000 */
[----:B------:R-:W-:Y:S01]  /*5610*/  @!P1 R2UR UR5, R0 ;  /* 0x00000000000592ca */ /* 0x000fe200000e0000 */
[----:B------:R-:W-:Y:S01]  /*5620*/  IMAD.U32 R2, RZ, RZ, UR6 ;  /* 0x00000006ff027e24 */ /* 0x000fe2000f8e00ff */
[----:B------:R-:W-:Y:S01]  /*5630*/  USEL UR17, URZ, 0x1, UP0 ;  /* 0x00000001ff117887 */ /* 0x000fe20008000000 */
[----:B------:R-:W-:Y:S01]  /*5640*/  SEL R0, RZ, 0x1, P0 ;  /* 0x00000001ff007807 */ /* 0x000fe20000000000 */
[----:B------:R-:W-:Y:S01]  /*5650*/  VOTEU.ALL UP0, P1 ;  /* 0x0000000000ff7886 */ /* 0x000fe20000800000 */
[----:B------:R-:W-:Y:S01]  /*5660*/  UIADD3 UR46, UPT, UPT, UR13, UR59, URZ ;  /* 0x0000003b0d2e7290 */ /* 0x000fe2000fffe0ff */
[----:B------:R-:W-:Y:S02]  /*5670*/  @!P1 R2UR UR18, R2 ;  /* 0x00000000021292ca */ /* 0x000fe400000e0000 */
[----:B------:R-:W-:Y:S02]  /*5680*/  LOP3.LUT R9, R9, R0, RZ, 0x3c, !PT ;  /* 0x0000000009097212 */ /* 0x000fe400078e3cff */
[----:B------:R-:W-:Y:S03]  /*5690*/  LOP3.LUT R11, R11, UR17, RZ, 0x3c, !PT ;  /* 0x000000110b0b7c12 */ /* 0x000fe6000f8e3cff */
[----:B------:R-:W-:Y:S01]  /*56a0*/  IMAD.U32 R3, RZ, RZ, UR5 ;  /* 0x00000005ff037e24 */ /* 0x000fe2000f8e00ff */
[----:B---3--:R-:W-:Y:S04]  /*56b0*/  UPRMT UR5, UR22, 0x654, UR9 ;  /* 0x0000065416057896 */ /* 0x008fe80008000009 */
[----:B------:R-:W-:Y:S11]  /*56c0*/  @!P1 R2UR UR19, R3 ;  /* 0x00000000031392ca */ /* 0x000ff600000e0000 */
[----:B------:R-:W-:Y:S02]  /*56d0*/  @!UPT UIADD3 URZ, UPT, UPT, URZ, URZ, URZ ;  /* 0x000000fffffff290 */ /* 0x000fe4000fffe0ff */
[----:B------:R2:W-:Y:S01]  /*56e0*/  @!UP0 UTMALDG.3D [UR8], [UR18], desc[UR20] ;  /* 0x00001408120085b4 */ /* 0x0005e20008011000 */
[----:B------:R2:W-:Y:S01]  /*56f0*/  @!P1 SYNCS.ARRIVE.TRANS64.RED.A0TR RZ, [UR4+0x160], R8 ;  /* 0x00016008ffff99a7 */ /* 0x0005e20008300404 */
[----:B------:R-:W-:Y:S01]  /*5700*/  SYNCS.ARRIVE.TRANS64.RED.A1T0 RZ, [UR5], RZ ;  /* 0x000000ffffff79a7 */ /* 0x000fe20008100405 */
[----:B------:R-:W-:Y:S05]  /*5710*/  BRA.U UP2, `(.L_x_101) ;  /* 0xfffffff502547547 */ /* 0x000fea000b83ffff */
[----:B------:R-:W-:Y:S01]  /*5720*/  UIADD3 UR24, UPT, UPT, UR24, 0x170, URZ ;  /* 0x0000017018187890 */ /* 0x000fe2000fffe0ff */
[----:B------:R-:W-:-:S03]  /*5730*/  SHF.L.U32 R3, R11, 0x1f, RZ ;  /* 0x0000001f0b037819 */ /* 0x000fc600000006ff */
[----:B------:R-:W-:-:S09]  /*5740*/  ULEA UR4, UR25, UR24, 0x3 ;  /* 0x0000001819047291 */ /* 0x000fd2000f8e18ff */
[----:B------:R-:W3:Y:S02]  /*5750*/  SYNCS.PHASECHK.TRANS64.TRYWAIT P0, [UR4], R3 ;  /* 0x00000003ff0075a7 */ /* 0x000ee40008001104 */
[----:B---3--:R-:W-:Y:S05]  /*5760*/  @!P0 BRA `(.L_x_102) ;  /* 0x0000002800188947 */ /* 0x008fea0003800000 */
.L_x_196:
[----:B------:R-:W-:-:S04]  /*5770*/  UIADD3 UR4, UPT, UPT, UR25, 0x1, URZ ;  /* 0x0000000119047890 */ /* 0x000fc8000fffe0ff */
[----:B------:R-:W-:-:S04]  /*5780*/  UISETP.NE.AND UP0, UPT, UR4, 0x2, UPT ;  /* 0x000000020400788c */ /* 0x000fc8000bf05270 */
[----:B------:R-:W-:Y:S02]  /*5790*/  USEL UR5, URZ, 0x1, UP0 ;  /* 0x00000001ff057887 */ /* 0x000fe40008000000 */
[----:B------:R-:W-:-:S04]  /*57a0*/  USEL UR4, UR4, URZ, UP0 ;  /* 0x000000ff04047287 */ /* 0x000fc80008000000 */
[----:B------:R-:W-:Y:S01]  /*57b0*/  ULEA UR4, UR4, UR24, 0x3 ;  /* 0x0000001804047291 */ /* 0x000fe2000f8e18ff */
[----:B---3--:R-:W-:-:S04]  /*57c0*/  LOP3.LUT R3, R11, UR5, RZ, 0x3c, !PT ;  /* 0x000000050b037c12 */ /* 0x008fc8000f8e3cff */
[----:B------:R-:W-:Y:S01]  /*57d0*/  SHF.L.U32 R3, R3, 0x1f, RZ ;  /* 0x0000001f03037819 */ /* 0x000fe200000006ff */
[----:B------:R-:W-:-:S07]  /*57e0*/  IMAD.U32 R0, RZ, RZ, UR4 ;  /* 0x00000004ff007e24 */ /* 0x000fce000f8e00ff */
.L_x_103:
[----:B---3--:R3:W4:Y:S02]  /*57f0*/  SYNCS.PHASECHK.TRANS64.TRYWAIT P0, [R0+URZ], R3 ;  /* 0x00000003000075a7 */ /* 0x00872400080011ff */
[----:B----4-:R-:W-:Y:S05]  /*5800*/  @!P0 NANOSLEEP.SYNCS 0x989680 ;  /* 0x009896800000895d */ /* 0x010fea0003900000 */
[----:B------:R-:W4:Y:S02]  /*5810*/  @!P0 SYNCS.PHASECHK.TRANS64 P0, [R0+URZ], R3 ;  /* 0x00000003000085a7 */ /* 0x000f2400080010ff */
[----:B-12-4-:R-:W-:Y:S05]  /*5820*/  @P0 EXIT ;  /* 0x000000000000094d */ /* 0x016fea0003800000 */
[----:B------:R-:W-:Y:S05]  /*5830*/  BRA `(.L_x_103) ;  /* 0xfffffffc00ec7947 */ /* 0x000fea000383ffff */
.L_x_93:
[----:B------:R-:W-:-:S06]  /*5840*/  UISETP.GE.AND UP0, UPT, UR18, 0x4, UPT ;  /* 0x000000041200788c */ /* 0x000fcc000bf06270 */
[----:B------:R-:W-:-:S13]  /*5850*/  PLOP3.LUT P0, PT, PT, PT, UP0, 0x80, 0x8 ;  /* 0x000000000008781c */ /* 0x000fda0003f0f008 */
[----:B-1----:R-:W-:Y:S05]  /*5860*/  @!P0 EXIT ;  /* 0x000000000000894d */ /* 0x002fea0003800000 */
[----:B------:R-:W1:Y:S08]  /*5870*/  S2UR UR4, SR_CgaCtaId ;  /* 0x00000000000479c3 */ /* 0x000e700000008800 */
[----:B------:R-:W-:Y:S01]  /*5880*/  BAR.SYNC.DEFER_BLOCKING 0x6, 0xa0 ;  /* 0x0182800000007b1d */ /* 0x000fe20000010000 */
[C---:B------:R-:W-:Y:S01]  /*5890*/  IMAD.SHL.U32 R4, R48.reuse, 0x10, RZ ;  /* 0x0000001030047824 */ /* 0x040fe200078e00ff */
[----:B------:R-:W-:Y:S01]  /*58a0*/  SHF.R.U32.HI R5, RZ, 0x1, R48 ;  /* 0x00000001ff057819 */ /* 0x000fe20000011630 */
[C---:B------:R-:W-:Y:S01]  /*58b0*/  IMAD.SHL.U32 R47, R48.reuse, 0x8, RZ ;  /* 0x00000008302f7824 */ /* 0x040fe200078e00ff */
[----:B------:R-:W-:Y:S01]  /*58c0*/  CS2R R44, SRZ ;  /* 0x00000000002c7805 */ /* 0x000fe2000001ff00 */
[----:B------:R-:W-:Y:S01]  /*58d0*/  IMAD.U32 R16, R48, 0x10000, RZ ;  /* 0x0001000030107824 */ /* 0x000fe200078e00ff */
[----:B------:R-:W-:-:S02]  /*58e0*/  UMOV UR44, 0x400 ;  /* 0x00000400002c7882 */ /* 0x000fc40000000000 */
[----:B------:R-:W2:Y:S01]  /*58f0*/  LDC.64 R32, c[0x0][0x888] ;  /* 0x00022200ff207b82 */ /* 0x000ea20000000a00 */
[----:B------:R-:W-:Y:S01]  /*5900*/  LOP3.LUT R2, R4, 0x40, RZ, 0xc0, !PT ;  /* 0x0000004004027812 */ /* 0x000fe200078ec0ff */
[----:B------:R-:W-:Y:S01]  /*5910*/  IMAD.MOV.U32 R46, RZ, RZ, 0x1 ;  /* 0x00000001ff2e7424 */ /* 0x000fe200078e00ff */
[----:B------:R-:W-:Y:S01]  /*5920*/  LOP3.LUT R47, R47, 0x300, RZ, 0xc0, !PT ;  /* 0x000003002f2f7812 */ /* 0x000fe200078ec0ff */
[----:B------:R-:W-:Y:S01]  /*5930*/  IMAD.MOV.U32 R41, RZ, RZ, RZ ;  /* 0x000000ffff297224 */ /* 0x000fe200078e00ff */
[----:B------:R-:W-:Y:S01]  /*5940*/  LOP3.LUT R5, R2, 0x8, R5, 0xf8, !PT ;  /* 0x0000000802057812 */ /* 0x000fe200078ef805 */
[----:B------:R-:W-:Y:S01]  /*5950*/  IMAD.SHL.U32 R2, R48, 0x2, RZ ;  /* 0x0000000230027824 */ /* 0x000fe200078e00ff */
[----:B------:R-:W-:Y:S01]  /*5960*/  LOP3.LUT R47, R47, 0x30, R4, 0xf8, !PT ;  /* 0x000000302f2f7812 */ /* 0x000fe200078ef804 */
[----:B------:R-:W3:Y:S01]  /*5970*/  LDC.64 R34, c[0x0][0x890] ;  /* 0x00022400ff227b82 */ /* 0x000ee20000000a00 */
[----:B------:R-:W-:Y:S02]  /*5980*/  LOP3.LUT R16, R16, 0x600000, RZ, 0xc0, !PT ;  /* 0x0060000010107812 */ /* 0x000fe400078ec0ff */
[----:B------:R-:W-:-:S02]  /*5990*/  CS2R R42, SRZ ;  /* 0x00000000002a7805 */ /* 0x000fc4000001ff00 */
[----:B------:R-:W-:Y:S01]  /*59a0*/  LOP3.LUT R2, R5, 0x8, R2, 0x78, !PT ;  /* 0x0000000805027812 */ /* 0x000fe200078e7802 */
[----:B------:R-:W4:Y:S01]  /*59b0*/  LDCU UR53, c[0x0][0x370] ;  /* 0x00006e00ff3577ac */ /* 0x000f220008000800 */
[----:B------:R-:W-:Y:S02]  /*59c0*/  LOP3.LUT R47, R47, 0x80, R4, 0xf8, !PT ;  /* 0x000000802f2f7812 */ /* 0x000fe400078ef804 */
[----:B------:R-:W-:Y:S01]  /*59d0*/  LOP3.LUT R48, R48, 0x60, RZ, 0xc0, !PT ;  /* 0x0000006030307812 */ /* 0x000fe200078ec0ff */
[----:B-1----:R-:W-:Y:S01]  /*59e0*/  ULEA UR44, UR4, UR44, 0x18 ;  /* 0x0000002c042c7291 */ /* 0x002fe2000f8ec0ff */
[----:B------:R-:W1:Y:S01]  /*59f0*/  LDC.64 R30, c[0x0][0x8b0] ;  /* 0x00022c00ff1e7b82 */ /* 0x000e620000000a00 */
[----:B------:R-:W-:Y:S01]  /*5a00*/  LOP3.LUT R47, R47, R2, RZ, 0xfc, !PT ;  /* 0x000000022f2f7212 */ /* 0x000fe200078efcff */
[----:B------:R-:W-:Y:S01]  /*5a10*/  IMAD.MOV.U32 R2, RZ, RZ, RZ ;  /* 0x000000ffff027224 */ /* 0x000fe200078e00ff */
[----:B------:R-:W1:Y:S03]  /*5a20*/  LDCU.64 UR62, c[0x0][0x348] ;  /* 0x00006900ff3e77ac */ /* 0x000e660008000a00 */
[----:B------:R-:W-:Y:S01]  /*5a30*/  IMAD.SHL.U32 R47, R47, 0x2, RZ ;  /* 0x000000022f2f7824 */ /* 0x000fe200078e00ff */
[----:B------:R-:W1:Y:S01]  /*5a40*/  LDCU UR43, c[0x0][0xb0c] ;  /* 0x00016180ff2b77ac */ /* 0x000e620008000800 */
[----:B------:R-:W4:Y:S01]  /*5a50*/  LDS R3, [UR44+0x240] ;  /* 0x0002402cff037984 */ /* 0x000f220008000800 */
[----:B------:R-:W1:Y:S01]  /*5a60*/  LDC.64 R28, c[0x0][0x8a8] ;  /* 0x00022a00ff1c7b82 */ /* 0x000e620000000a00 */
[----:B------:R-:W1:Y:S01]  /*5a70*/  LDCU UR39, c[0x0][0xb30] ;  /* 0x00016600ff2777ac */ /* 0x000e620008000800 */
[----:B------:R-:W1:Y:S01]  /*5a80*/  LDCU.64 UR56, c[0x0][0x888] ;  /* 0x00011100ff3877ac */ /* 0x000e620008000a00 */
[----:B------:R-:W1:Y:S01]  /*5a90*/  LDCU.64 UR40, c[0x0][0xb28] ;  /* 0x00016500ff2877ac */ /* 0x000e620008000a00 */
[----:B------:R-:W1:Y:S01]  /*5aa0*/  LDCU.128 UR48, c[0x0][0xb10] ;  /* 0x00016200ff3077ac */ /* 0x000e620008000c00 */
[----:B------:R-:W1:Y:S01]  /*5ab0*/  LDCU UR52, c[0x0][0x374] ;  /* 0x00006e80ff3477ac */ /* 0x000e620008000800 */
[----:B------:R-:W-:Y:S01]  /*5ac0*/  UIADD3 UR60, UPT, UPT, UR44, 0x300, URZ ;  /* 0x000003002c3c7890 */ /* 0x000fe2000fffe0ff */
[----:B------:R-:W-:Y:S01]  /*5ad0*/  UMOV UR47, URZ ;  /* 0x000000ff002f7c82 */ /* 0x000fe20008000000 */
[----:B--234-:R-:W-:-:S10]  /*5ae0*/  IMAD.IADD R16, R3, 0x1, R16 ;  /* 0x0000000103107824 */ /* 0x01cfd400078e0210 */
.L_x_123:
[C---:B------:R-:W-:Y:S02]  /*5af0*/  LEA R8, R41.reuse, UR44, 0x3 ;  /* 0x0000002c29087c11 */ /* 0x040fe4000f8e18ff */
[----:B------:R-:W-:Y:S02]  /*5b00*/  SHF.L.U32 R3, R44, 0x1f, RZ ;  /* 0x0000001f2c037819 */ /* 0x000fe400000006ff */
[----:B------:R-:W-:Y:S02]  /*5b10*/  LEA R5, R41, UR44, 0x4 ;  /* 0x0000002c29057c11 */ /* 0x000fe4000f8e20ff */
[----:B--2---:R-:W2:Y:S02]  /*5b20*/  SYNCS.PHASECHK.TRANS64.TRYWAIT P0, [R8+URZ+0x190], R3 ;  /* 0x00019003080075a7 */ /* 0x004ea400080011ff */
[----:B-12---:R-:W-:Y:S05]  /*5b30*/  @!P0 BRA `(.L_x_104) ;  /* 0x00000024003c8947 */ /* 0x006fea0003800000 */
.L_x_197:
        /* <DEDUP_REMOVED lines=11> */
[----:B------:R-:W-:Y:S01]  /*5bf0*/  PLOP3.LUT P0, PT, PT, PT, UP1, 0x80, 0x8 ;  /* 0x000000000008781c */ /* 0x000fe20003f0f018 */
[----:B------:R-:W-:Y:S11]  /*5c00*/  UP2UR UR55, UPR, URZ, 0x2 ;  /* 0x00000002ff377883 */ /* 0x000ff60008000000 */
[----:B------:R-:W-:Y:S01]  /*5c10*/  @!UPT UIADD3 URZ, UPT, UPT, URZ, URZ, URZ ;  /* 0x000000fffffff290 */ /* 0x000fe2000fffe0ff */
[----:B------:R-:W-:Y:S02]  /*5c20*/  @P0 SHF.R.U32.HI R0, RZ, 0x10, R5 ;  /* 0x00000010ff000819 */ /* 0x000fe40000011605 */
[----:B--2---:R-:W-:Y:S02]  /*5c30*/  @P0 MOV R3, R4 ;  /* 0x0000000400030202 */ /* 0x004fe40000000f00 */
        /* <DEDUP_REMOVED lines=11> */
[----:B------:R-:W3:Y:S01]  /*5cf0*/  LDCU UR12, c[0x0][0xb20] ;  /* 0x00016400ff0c77ac */ /* 0x000ee20008000800 */
[----:B-1----:R-:W-:Y:S02]  /*5d00*/  UIMAD.WIDE.U32 UR4, UR52, UR51, URZ ;  /* 0x00000033340472a5 */ /* 0x002fe4000f8e00ff */
[----:B------:R-:W-:Y:S02]  /*5d10*/  UIMAD.WIDE.U32 UR6, UR53, UR48, URZ ;  /* 0x00000030350672a5 */ /* 0x000fe4000f8e00ff */
[----:B------:R-:W-:Y:S02]  /*5d20*/  UISETP.NE.AND UP0, UPT, UR50, 0x1, UPT ;  /* 0x000000013200788c */ /* 0x000fe4000bf05270 */
[----:B------:R-:W-:Y:S02]  /*5d30*/  UIMAD.WIDE.U32 UR8, UR37, UR51, URZ ;  /* 0x00000033250872a5 */ /* 0x000fe4000f8e00ff */
[----:B------:R-:W-:Y:S02]  /*5d40*/  UIMAD.WIDE.U32 UR10, UR38, UR48, URZ ;  /* 0x00000030260a72a5 */ /* 0x000fe4000f8e00ff */
[----:B------:R-:W-:Y:S02]  /*5d50*/  UISETP.NE.AND UP1, UPT, UR43, 0x1, UPT ;  /* 0x000000012b00788c */ /* 0x000fe4000bf25270 */
[----:B------:R-:W-:Y:S01]  /*5d60*/  UISETP.NE.AND UP2, UPT, UR42, 0x1, UPT ;  /* 0x000000012a00788c */ /* 0x000fe2000bf45270 */
[----:B------:R-:W-:Y:S02]  /*5d70*/  UMOV UR4, UR5 ;  /* 0x0000000500047c82 */ /* 0x000fe40008000000 */
[----:B---3--:R-:W-:Y:S03]  /*5d80*/  USHF.R.U32.HI UR5, URZ, UR12, UR4 ;  /* 0x0000000cff057299 */ /* 0x008fe60008011604 */
[----:B------:R-:W-:Y:S02]  /*5d90*/  UMOV UR4, UR7 ;  /* 0x0000000700047c82 */ /* 0x000fe40008000000 */
[----:B------:R-:W-:Y:S02]  /*5da0*/  USHF.R.U32.HI UR7, URZ, UR49, UR4 ;  /* 0x00000031ff077299 */ /* 0x000fe40008011604 */
[----:B------:R-:W-:Y:S02]  /*5db0*/  USEL UR4, UR52, UR5, !UP0 ;  /* 0x0000000534047287 */ /* 0x000fe4000c000000 */
[----:B------:R-:W-:Y:S01]  /*5dc0*/  USEL UR7, UR53, UR7, !UP1 ;  /* 0x0000000735077287 */ /* 0x000fe2000c800000 */
[----:B------:R-:W-:Y:S01]  /*5dd0*/  UMOV UR5, UR9 ;  /* 0x0000000900057c82 */ /* 0x000fe20008000000 */
[----:B------:R-:W-:Y:S02]  /*5de0*/  UIMAD.WIDE.U32 UR8, UR4, UR40, URZ ;  /* 0x00000028040872a5 */ /* 0x000fe4000f8e00ff */
[----:B------:R-:W-:Y:S03]  /*5df0*/  USHF.R.U32.HI UR6, URZ, UR12, UR5 ;  /* 0x0000000cff067299 */ /* 0x000fe60008011605 */
[----:B------:R-:W-:Y:S01]  /*5e00*/  UMOV UR5, UR11 ;  /* 0x0000000b00057c82 */ /* 0x000fe20008000000 */
[----:B------:R-:W-:Y:S02]  /*5e10*/  UIMAD.WIDE.U32 UR10, UR7, UR40, URZ ;  /* 0x00000028070a72a5 */ /* 0x000fe4000f8e00ff */
[----:B------:R-:W-:Y:S02]  /*5e20*/  USHF.R.U32.HI UR12, URZ, UR49, UR5 ;  /* 0x00000031ff0c7299 */ /* 0x000fe40008011605 */
[----:B------:R-:W-:Y:S01]  /*5e30*/  USEL UR6, UR37, UR6, !UP0 ;  /* 0x0000000625067287 */ /* 0x000fe2000c000000 */
[----:B------:R-:W-:Y:S02]  /*5e40*/  UMOV UR5, UR9 ;  /* 0x0000000900057c82 */ /* 0x000fe40008000000 */
[----:B------:R-:W-:Y:S01]  /*5e50*/  UMOV UR10, UR11 ;  /* 0x0000000b000a7c82 */ /* 0x000fe20008000000 */
[----:B------:R-:W-:Y:S02]  /*5e60*/  @UP2 USHF.R.U32.HI UR4, URZ, UR41, UR5 ;  /* 0x00000029ff042299 */ /* 0x000fe40008011605 */
[----:B------:R-:W-:Y:S02]  /*5e70*/  @UP2 USHF.R.U32.HI UR7, URZ, UR41, UR10 ;  /* 0x00000029ff072299 */ /* 0x000fe4000801160a */
[----:B------:R-:W-:Y:S02]  /*5e80*/  UIMAD UR4, UR42, UR4, URZ ;  /* 0x000000042a0472a4 */ /* 0x000fe4000f8e02ff */
[----:B------:R-:W-:Y:S02]  /*5e90*/  UIMAD.WIDE.U32 UR10, UR6, UR40, URZ ;  /* 0x00000028060a72a5 */ /* 0x000fe4000f8e00ff */
[----:B------:R-:W-:Y:S02]  /*5ea0*/  USEL UR5, UR38, UR12, !UP1 ;  /* 0x0000000c26057287 */ /* 0x000fe4000c800000 */
[----:B------:R-:W-:Y:S02]  /*5eb0*/  UIMAD UR8, UR42, UR7, URZ ;  /* 0x000000072a0872a4 */ /* 0x000fe4000f8e02ff */
[----:B------:R-:W-:Y:S03]  /*5ec0*/  UISETP.GE.AND UP0, UPT, UR6, UR4, UPT ;  /* 0x000000040600728c */ /* 0x000fe6000bf06270 */
[----:B------:R-:W-:Y:S01]  /*5ed0*/  UMOV UR4, UR11 ;  /* 0x0000000b00047c82 */ /* 0x000fe20008000000 */
[----:B------:R-:W-:Y:S02]  /*5ee0*/  UISETP.GE.OR UP0, UPT, UR5, UR8, UP0 ;  /* 0x000000080500728c */ /* 0x000fe40008706670 */
[----:B------:R-:W-:Y:S02]  /*5ef0*/  USHF.R.U32.HI UR4, URZ, UR41, UR4 ;  /* 0x00000029ff047299 */ /* 0x000fe40008011604 */
[----:B------:R-:W-:Y:S02]  /*5f00*/  UIMAD.WIDE.U32 UR8, UR5, UR40, URZ ;  /* 0x00000028050872a5 */ /* 0x000fe4000f8e00ff */
[----:B------:R-:W-:Y:S02]  /*5f10*/  USEL UR11, UR6, UR4, !UP2 ;  /* 0x00000004060b7287 */ /* 0x000fe4000d000000 */
[----:B------:R-:W-:Y:S02]  /*5f20*/  UIADD3 UR8, UPT, UPT, -UR5, URZ, URZ ;  /* 0x000000ff05087290 */ /* 0x000fe4000fffe1ff */
[----:B------:R-:W-:Y:S01]  /*5f30*/  UIADD3 UR10, UPT, UPT, -UR11, URZ, URZ ;  /* 0x000000ff0b0a7290 */ /* 0x000fe2000fffe1ff */
[----:B------:R-:W-:Y:S01]  /*5f40*/  @!UP0 UMOV UR4, UR9 ;  /* 0x0000000900048c82 */ /* 0x000fe20008000000 */
[----:B------:R-:W-:Y:S02]  /*5f50*/  UIADD3 UR9, UPT, UPT, -UR6, URZ, URZ ;  /* 0x000000ff06097290 */ /* 0x000fe4000fffe1ff */
[----:B------:R-:W-:Y:S02]  /*5f60*/  @!UP0 USHF.R.U32.HI UR4, URZ, UR41, UR4 ;  /* 0x00000029ff048299 */ /* 0x000fe40008011604 */
[----:B------:R-:W-:Y:S02]  /*5f70*/  UIMAD UR10, UR42, UR10, UR6 ;  /* 0x0000000a2a0a72a4 */ /* 0x000fe4000f8e0206 */
[----:B------:R-:W-:Y:S04]  /*5f80*/  @!UP0 USEL UR4, UR5, UR4, !UP2 ;  /* 0x0000000405048287 */ /* 0x000fe8000d000000 */
[----:B------:R-:W-:Y:S02]  /*5f90*/  @!UP0 UIMAD UR10, UR7, UR10, UR4 ;  /* 0x0000000a070a82a4 */ /* 0x000fe4000f8e0204 */
[----:B------:R-:W-:Y:S02]  /*5fa0*/  @!UP0 UIADD3 UR11, UPT, UPT, UR11, -UR4, URZ ;  /* 0x800000040b0b8290 */ /* 0x000fe4000fffe0ff */
[----:B------:R-:W-:Y:S02]  /*5fb0*/  UIMAD UR7, UR43, UR8, UR38 ;  /* 0x000000082b0772a4 */ /* 0x000fe4000f8e0226 */
[----:B------:R-:W-:Y:S02]  /*5fc0*/  @!UP0 UIMAD UR6, UR11, UR42, UR5 ;  /* 0x0000002a0b0682a4 */ /* 0x000fe4000f8e0205 */
[----:B------:R-:W-:Y:S01]  /*5fd0*/  UIMAD UR4, UR50, UR9, UR37 ;  /* 0x00000009320472a4 */ /* 0x000fe2000f8e0225 */
[----:B------:R-:W-:Y:S02]  /*5fe0*/  @!UP0 UMOV UR5, UR10 ;  /* 0x0000000a00058c82 */ /* 0x000fe40008000000 */
[----:B------:R-:W-:Y:S02]  /*5ff0*/  UIMAD UR38, UR5, UR43, UR7 ;  /* 0x0000002b052672a4 */ /* 0x000fe4000f8e0207 */
[----:B------:R-:W-:Y:S11]  /*6000*/  UIMAD UR37, UR6, UR50, UR4 ;  /* 0x00000032062572a4 */ /* 0x000ff6000f8e0204 */
[----:B------:R-:W-:Y:S01]  /*6010*/  @!UPT UIADD3 URZ, UPT, UPT, URZ, URZ, URZ ;  /* 0x000000fffffff290 */ /* 0x000fe2000fffe0ff */
.L_x_105:
[----:B-1----:R-:W-:Y:S01]  /*6020*/  UISETP.NE.AND UP0, UPT, UR39, 0x1, UPT ;  /* 0x000000012700788c */ /* 0x002fe2000bf05270 */
[----:B------:R-:W-:Y:S10]  /*6030*/  IADD3 R41, PT, PT, R41, 0x1, RZ ;  /* 0x0000000129297810 */ /* 0x000ff40007ffe0ff */
[----:B------:R-:W1:Y:S01]  /*6040*/  @!UP0 LDCU.128 UR12, c[0x0][0xb10] ;  /* 0x00016200ff0c87ac */ /* 0x000e620008000c00 */
[----:B------:R-:W3:Y:S01]  /*6050*/  @!UP0 LDCU UR5, c[0x0][0xb0c] ;  /* 0x00016180ff0587ac */ /* 0x000ee20008000800 */
[----:B------:R-:W4:Y:S01]  /*6060*/  @!UP0 LDCU UR10, c[0x0][0xb20] ;  /* 0x00016400ff0a87ac */ /* 0x000f220008000800 */
[----:B-1----:R-:W-:Y:S02]  /*6070*/  UIMAD.WIDE.U32 UR8, UR38, UR12, URZ ;  /* 0x0000000c260872a5 */ /* 0x002fe4000f8e00ff */
[----:B------:R-:W-:Y:S02]  /*6080*/  UIMAD.WIDE.U32 UR6, UR37, UR15, URZ ;  /* 0x0000000f250672a5 */ /* 0x000fe4000f8e00ff */
[----:B------:R-:W-:Y:S03]  /*6090*/  @!UP0 UISETP.NE.AND UP1, UPT, UR14, 0x1, UPT ;  /* 0x000000010e00888c */ /* 0x000fe6000bf25270 */
[----:B------:R-:W-:Y:S01]  /*60a0*/  @!UP0 UMOV UR4, UR9 ;  /* 0x0000000900048c82 */ /* 0x000fe20008000000 */
[----:B---3--:R-:W-:Y:S02]  /*60b0*/  @!UP0 UISETP.NE.AND UP2, UPT, UR5, 0x1, UPT ;  /* 0x000000010500888c */ /* 0x008fe4000bf45270 */
[----:B------:R-:W-:Y:S01]  /*60c0*/  @!UP0 USHF.R.U32.HI UR4, URZ, UR13, UR4 ;  /* 0x0000000dff048299 */ /* 0x000fe20008011604 */
[----:B------:R-:W-:Y:S02]  /*60d0*/  @!UP0 UMOV UR6, UR7 ;  /* 0x0000000700068c82 */ /* 0x000fe40008000000 */
[----:B----4-:R-:W-:Y:S02]  /*60e0*/  @!UP0 USHF.R.U32.HI UR6, URZ, UR10, UR6 ;  /* 0x0000000aff068299 */ /* 0x010fe40008011606 */
[----:B------:R-:W-:Y:S02]  /*60f0*/  @!UP0 USEL UR7, UR38, UR4, !UP2 ;  /* 0x0000000426078287 */ /* 0x000fe4000d000000 */
[----:B------:R-:W-:Y:S04]  /*6100*/  @!UP0 USEL UR6, UR37, UR6, !UP1 ;  /* 0x0000000625068287 */ /* 0x000fe8000c800000 */
[----:B------:R-:W-:Y:S02]  /*6110*/  @!UP0 UIADD3 UR4, UPT, UPT, -UR7, UR6, URZ ;  /* 0x0000000607048290 */ /* 0x000fe4000fffe1ff */
[----:B------:R-:W-:Y:S02]  /*6120*/  @!UP0 UIADD3 UR6, UPT, UPT, UR7, -UR6, URZ ;  /* 0x8000000607068290 */ /* 0x000fe4000fffe0ff */
[----:B------:R-:W-:Y:S02]  /*6130*/  @!UP0 UIMAD UR38, UR4, UR5, UR38 ;  /* 0x00000005042682a4 */ /* 0x000fe4000f8e0226 */
[----:B------:R-:W-:Y:S02]  /*6140*/  @!UP0 UIMAD UR37, UR6, UR14, UR37 ;  /* 0x0000000e062582a4 */ /* 0x000fe4000f8e0225 */
[----:B------:R-:W-:Y:S09]  /*6150*/  ULOP3.LUT UP0, URZ, UR60, 0x90, URZ, 0xc0, !UPT ;  /* 0x000000903cff7892 */ /* 0x000ff2000f80c0ff */
[----:B------:R-:W-:Y:S05]  /*6160*/  BRA.U !UP0, `(.L_x_106) ;  /* 0x00000001087c7547 */ /* 0x000fea000b800000 */
[----:B------:R-:W1:Y:S01]  /*6170*/  LDCU.64 UR8, c[0x4][0x80] ;  /* 0x01001000ff0877ac */ /* 0x000e620008000a00 */
[----:B------:R-:W-:Y:S01]  /*6180*/  MOV R18, 0x0 ;  /* 0x0000000000127802 */ /* 0x000fe20000000f00 */
[----:B------:R-:W-:Y:S02]  /*6190*/  HFMA2 R12, -RZ, RZ, 0, 5.9604644775390625e-08 ;  /* 0x00000001ff0c7431 */ /* 0x000fe400000001ff */
[----:B------:R-:W-:Y:S01]  /*61a0*/  IMAD.MOV.U32 R8, RZ, RZ, 0x70 ;  /* 0x00000070ff087424 */ /* 0x000fe200078e00ff */
[----:B------:R3:W4:Y:S01]  /*61b0*/  LDC.64 R14, c[0x4][R18] ;  /* 0x01000000120e7b82 */ /* 0x0007220000000a00 */
[----:B------:R-:W2:Y:S01]  /*61c0*/  LDCU.64 UR6, c[0x4][0x88] ;  /* 0x01001100ff0677ac */ /* 0x000ea20008000a00 */
[----:B------:R-:W-:Y:S01]  /*61d0*/  IMAD.MOV.U32 R13, RZ, RZ, RZ ;  /* 0x000000ffff0d7224 */ /* 0x000fe200078e00ff */
[----:B------:R-:W2:Y:S01]  /*61e0*/  LDCU.64 UR4, c[0x4][0x8] ;  /* 0x01000100ff0477ac */ /* 0x000ea20008000a00 */
[----:B-1----:R-:W-:Y:S01]  /*61f0*/  MOV R5, UR9 ;  /* 0x0000000900057c02 */ /* 0x002fe20008000f00 */
[----:B------:R-:W-:Y:S01]  /*6200*/  IMAD.U32 R4, RZ, RZ, UR8 ;  /* 0x00000008ff047e24 */ /* 0x000fe2000f8e00ff */
[----:B--2---:R-:W-:Y:S01]  /*6210*/  MOV R7, UR7 ;  /* 0x0000000700077c02 */ /* 0x004fe20008000f00 */
[----:B------:R-:W-:Y:S01]  /*6220*/  IMAD.U32 R6, RZ, RZ, UR6 ;  /* 0x00000006ff067e24 */ /* 0x000fe2000f8e00ff */
[----:B------:R-:W-:Y:S01]  /*6230*/  MOV R11, UR5 ;  /* 0x00000005000b7c02 */ /* 0x000fe20008000f00 */
[----:B------:R-:W-:Y:S02]  /*6240*/  IMAD.U32 R10, RZ, RZ, UR4 ;  /* 0x00000004ff0a7e24 */ /* 0x000fe4000f8e00ff */
[----:B------:R-:W-:Y:S07]  /*6250*/  LEPC R20, `(.L_x_107) ;  /* 0x000000001014794e */ /* 0x000fee0000000000 */
[----:B---345:R-:W-:Y:S05]  /*6260*/  CALL.ABS.NOINC R14 ;  /* 0x000000000e007343 */ /* 0x038fea0003c00000 */
.L_x_107:
[----:B------:R-:W1:Y:S01]  /*6270*/  LDCU.64 UR8, c[0x4][0x80] ;  /* 0x01001000ff0877ac */ /* 0x000e620008000a00 */
[----:B------:R2:W3:Y:S01]  /*6280*/  LDC.64 R14, c[0x4][R18] ;  /* 0x01000000120e7b82 */ /* 0x0004e20000000a00 */
[----:B------:R-:W-:Y:S02]  /*6290*/  HFMA2 R12, -RZ, RZ, 0, 5.9604644775390625e-08 ;  /* 0x00000001ff0c7431 */ /* 0x000fe400000001ff */
[----:B------:R-:W-:Y:S02]  /*62a0*/  IMAD.MOV.U32 R8, RZ, RZ, 0x70 ;  /* 0x00000070ff087424 */ /* 0x000fe400078e00ff */
[----:B------:R-:W-:Y:S01]  /*62b0*/  IMAD.MOV.U32 R13, RZ, RZ, RZ ;  /* 0x000000ffff0d7224 */ /* 0x000fe200078e00ff */
[----:B------:R-:W4:Y:S01]  /*62c0*/  LDCU.64 UR6, c[0x4][0x88] ;  /* 0x01001100ff0677ac */ /* 0x000f220008000a00 */
[----:B------:R-:W5:Y:S01]  /*62d0*/  LDCU.64 UR4, c[0x4][0x8] ;  /* 0x01000100ff0477ac */ /* 0x000f620008000a00 */
[----:B-1----:R-:W-:Y:S02]  /*62e0*/  MOV R4, UR8 ;  /* 0x0000000800047c02 */ /* 0x002fe40008000f00 */
[----:B------:R-:W-:Y:S02]  /*62f0*/  MOV R5, UR9 ;  /* 0x0000000900057c02 */ /* 0x000fe40008000f00 */
[----:B----4-:R-:W-:Y:S01]  /*6300*/  MOV R7, UR7 ;  /* 0x0000000700077c02 */ /* 0x010fe20008000f00 */
[----:B------:R-:W-:Y:S01]  /*6310*/  IMAD.U32 R6, RZ, RZ, UR6 ;  /* 0x00000006ff067e24 */ /* 0x000fe2000f8e00ff */
[----:B-----5:R-:W-:Y:S01]  /*6320*/  MOV R11, UR5 ;  /* 0x00000005000b7c02 */ /* 0x020fe20008000f00 */
[----:B--2---:R-:W-:Y:S02]  /*6330*/  IMAD.U32 R10, RZ, RZ, UR4 ;  /* 0x00000004ff0a7e24 */ /* 0x004fe4000f8e00ff */
[----:B------:R-:W-:Y:S07]  /*6340*/  LEPC R20, `(.L_x_106) ;  /* 0x000000001014794e */ /* 0x000fee0000000000 */
[----:B---3--:R-:W-:Y:S05]  /*6350*/  CALL.ABS.NOINC R14 ;  /* 0x000000000e007343 */ /* 0x008fea0003c00000 */
.L_x_106:
[----:B------:R-:W-:Y:S01]  /*6360*/  ISETP.NE.U32.AND P3, PT, R34, RZ, PT ;  /* 0x000000ff2200720c */ /* 0x000fe20003f65070 */
[----:B------:R-:W-:Y:S01]  /*6370*/  UISETP.NE.AND UP1, UPT, UR61, URZ, UPT ;  /* 0x000000ff3d00728c */ /* 0x000fe2000bf25270 */
[----:B------:R-:W-:Y:S02]  /*6380*/  ISETP.NE.U32.AND P4, PT, R30, RZ, PT ;  /* 0x000000ff1e00720c */ /* 0x000fe40003f85070 */
[----:B------:R-:W-:Y:S02]  /*6390*/  ISETP.NE.AND.EX P3, PT, R35, RZ, PT, P3 ;  /* 0x000000ff2300720c */ /* 0x000fe40003f65330 */
[----:B------:R-:W-:Y:S02]  /*63a0*/  PLOP3.LUT P1, PT, PT, PT, PT, 0x8, 0x80 ;  /* 0x000000000080781c */ /* 0x000fe40003f2e170 */
[----:B------:R-:W-:Y:S02]  /*63b0*/  PLOP3.LUT P0, PT, PT, PT, UP1, 0x80, 0x8 ;  /* 0x000000000008781c */ /* 0x000fe40003f0f018 */
[----:B------:R-:W-:Y:S02]  /*63c0*/  ISETP.NE.AND.EX P4, PT, R31, RZ, PT, P4 ;  /* 0x000000ff1f00720c */ /* 0x000fe40003f85340 */
[----:B------:R-:W1:Y:S09]  /*63d0*/  @UP1 LDCU.64 UR4, c[0x0][0x888] ;  /* 0x00011100ff0417ac */ /* 0x000e720008000a00 */
[----:B------:R-:W-:Y:S01]  /*63e0*/  @P0 PLOP3.LUT P1, PT, P3, PT, PT, 0x80, 0x8 ;  /* 0x000000000008081c */ /* 0x000fe20001f2f070 */
[----:B-1----:R-:W-:Y:S04]  /*63f0*/  @UP1 UISETP.NE.U32.AND UP0, UPT, UR4, URZ, UPT ;  /* 0x000000ff0400128c */ /* 0x002fe8000bf05070 */
[----:B------:R-:W-:Y:S04]  /*6400*/  @UP1 UISETP.NE.AND.EX UP0, UPT, UR5, URZ, UPT, UP0 ;  /* 0x000000ff0500128c */ /* 0x000fe8000bf05300 */
[----:B------:R-:W-:Y:S01]  /*6410*/  @UP1 USEL UR4, URZ, 0xffffffff, UP0 ;  /* 0xffffffffff041887 */ /* 0x000fe20008000000 */
[----:B------:R-:W-:Y:S11]  /*6420*/  @!P3 BRA `(.L_x_108) ;  /* 0x000000000030b947 */ /* 0x000ff60003800000 */
[----:B------:R-:W-:Y:S01]  /*6430*/  ISETP.NE.U32.AND P2, PT, R32, RZ, PT ;  /* 0x000000ff2000720c */ /* 0x000fe20003f45070 */
[----:B------:R-:W1:Y:S01]  /*6440*/  LDCU.64 UR6, c[0x0][0x358] ;  /* 0x00006b00ff0677ac */ /* 0x000e620008000a00 */
[----:B------:R-:W-:Y:S02]  /*6450*/  IMAD.MOV.U32 R23, RZ, RZ, 0x1 ;  /* 0x00000001ff177424 */ /* 0x000fe400078e00ff */
[----:B------:R-:W-:Y:S11]  /*6460*/  ISETP.NE.AND.EX P2, PT, R33, RZ, PT, P2 ;  /* 0x000000ff2100720c */ /* 0x000ff60003f45320 */
[----:B------:R-:W-:Y:S02]  /*6470*/  @!UPT UIADD3 URZ, UPT, UPT, URZ, URZ, URZ ;  /* 0x000000fffffff290 */ /* 0x000fe4000fffe0ff */
[----:B------:R-:W3:Y:S01]  /*6480*/  @P2 LDC.64 R4, c[0x0][0x888] ;  /* 0x00022200ff042b82 */ /* 0x000ee20000000a00 */
[----:B--2---:R-:W-:Y:S04]  /*6490*/  @P2 IMAD R0, R34, UR36, RZ ;  /* 0x0000002422002c24 */ /* 0x004fe8000f8e02ff */
[----:B---3--:R-:W-:Y:S04]  /*64a0*/  @P2 IMAD.WIDE R4, R0, 0x4, R4 ;  /* 0x0000000400042825 */ /* 0x008fe800078e0204 */
[----:B------:R-:W-:Y:S01]  /*64b0*/  HFMA2 R0, -RZ, RZ, 0, 5.9604644775390625e-08 ;  /* 0x00000001ff007431 */ /* 0x000fe200000001ff */
[----:B-1---5:R1:W5:Y:S04]  /*64c0*/  @P2 LDG.E R19, desc[UR6][R4.64] ;  /* 0x0000000604132981 */ /* 0x022368000c1e1900 */
[----:B------:R-:W-:Y:S01]  /*64d0*/  @!P2 PRMT R23, R0, 0x7610, R23 ;  /* 0x000076100017a816 */ /* 0x000fe20000000017 */
[----:B-1----:R-:W3:Y:S06]  /*64e0*/  @!P2 LDC R19, c[0x0][0x880] ;  /* 0x00022000ff13ab82 */ /* 0x002eec0000000800 */
.L_x_108:
[----:B------:R-:W-:Y:S05]  /*64f0*/  @!P4 BRA `(.L_x_109) ;  /* 0x000000000024c947 */ /* 0x000fea0003800000 */
[----:B------:R-:W-:Y:S01]  /*6500*/  ISETP.NE.U32.AND P2, PT, R28, RZ, PT ;  /* 0x000000ff1c00720c */ /* 0x000fe20003f45070 */
[----:B------:R-:W1:Y:S03]  /*6510*/  LDCU.64 UR6, c[0x0][0x358] ;  /* 0x00006b00ff0677ac */ /* 0x000e660008000a00 */
[----:B------:R-:W-:Y:S11]  /*6520*/  ISETP.NE.AND.EX P2, PT, R29, RZ, PT, P2 ;  /* 0x000000ff1d00720c */ /* 0x000ff60003f45320 */
[----:B------:R-:W-:Y:S02]  /*6530*/  @!UPT UIADD3 URZ, UPT, UPT, URZ, URZ, URZ ;  /* 0x000000fffffff290 */ /* 0x000fe4000fffe0ff */
[----:B------:R-:W4:Y:S01]  /*6540*/  @P2 LDC.64 R4, c[0x0][0x8a8] ;  /* 0x00022a00ff042b82 */ /* 0x000f220000000a00 */
[----:B--2---:R-:W-:Y:S04]  /*6550*/  @P2 IMAD R0, R30, UR36, RZ ;  /* 0x000000241e002c24 */ /* 0x004fe8000f8e02ff */
[----:B----4-:R-:W-:Y:S05]  /*6560*/  @P2 IMAD.WIDE R4, R0, 0x4, R4 ;  /* 0x0000000400042825 */ /* 0x010fea00078e0204 */
[----:B-1---5:R1:W5:Y:S02]  /*6570*/  @P2 LDG.E R17, desc[UR6][R4.64] ;  /* 0x0000000604112981 */ /* 0x022364000c1e1900 */
[----:B-1----:R-:W4:Y:S02]  /*6580*/  @!P2 LDC R17, c[0x0][0x8a0] ;  /* 0x00022800ff11ab82 */ /* 0x002f240000000800 */
.L_x_109:
[----:B---3-5:R-:W-:Y:S01]  /*6590*/  @P0 FSETP.NEU.AND P4, PT, R19, RZ, PT ;  /* 0x000000ff1300020b */ /* 0x028fe20003f8d000 */
[----:B------:R-:W-:Y:S01]  /*65a0*/  IMAD.U32 R4, RZ, RZ, UR4 ;  /* 0x00000004ff047e24 */ /* 0x000fe2000f8e00ff */
[----:B------:R-:W-:Y:S01]  /*65b0*/  @P0 LOP3.LUT P2, RZ, R23, 0xff, RZ, 0xc0, !PT ;  /* 0x000000ff17ff0812 */ /* 0x000fe2000784c0ff */
[C---:B------:R-:W-:Y:S01]  /*65c0*/  IMAD.SHL.U32 R52, R43.reuse, 0x800, RZ ;  /* 0x000008002b347824 */ /* 0x040fe200078e00ff */
[----:B------:R-:W-:Y:S01]  /*65d0*/  @P0 SEL R11, RZ, 0xffffffff, P4 ;  /* 0xffffffffff0b0807 */ /* 0x000fe20002000000 */
[----:B------:R-:W-:Y:S01]  /*65e0*/  BSSY B1, `(.L_x_110) ;  /* 0x000002e000017945 */ /* 0x000fe20003800000 */
[----:B--2---:R-:W-:Y:S02]  /*65f0*/  LEA R0, R43, UR44, 0x3 ;  /* 0x0000002c2b007c11 */ /* 0x004fe4000f8e18ff */
[----:B------:R-:W-:Y:S02]  /*6600*/  CS2R R26, SRZ ;  /* 0x00000000001a7805 */ /* 0x000fe4000001ff00 */
[----:B------:R-:W-:Y:S02]  /*6610*/  @P1 SEL R11, R4, R11, !P2 ;  /* 0x0000000b040b1207 */ /* 0x000fe40005000000 */
[----:B------:R-:W-:Y:S02]  /*6620*/  CS2R R24, SRZ ;  /* 0x0000000000187805 */ /* 0x000fe4000001ff00 */
[----:B------:R-:W-:Y:S02]  /*6630*/  LOP3.LUT R4, R46, 0x1, RZ, 0x3c, !PT ;  /* 0x000000012e047812 */ /* 0x000fe400078e3cff */
[----:B------:R-:W-:Y:S02]  /*6640*/  @P0 LOP3.LUT R11, R11, 0x1, RZ, 0xc0, !PT ;  /* 0x000000010b0b0812 */ /* 0x000fe400078ec0ff */
[C---:B------:R-:W-:Y:S02]  /*6650*/  LEA R36, R2.reuse, UR44, 0x3 ;  /* 0x0000002c02247c11 */ /* 0x040fe4000f8e18ff */
[----:B------:R-:W-:Y:S02]  /*6660*/  ISETP.NE.U32.OR P6, PT, R11, 0x1, !P0 ;  /* 0x000000010b00780c */ /* 0x000fe400047c5470 */
[----:B------:R-:W-:Y:S02]  /*6670*/  SHF.L.U32 R7, R45, 0x1f, RZ ;  /* 0x0000001f2d077819 */ /* 0x000fe400000006ff */
[----:B------:R-:W-:Y:S02]  /*6680*/  LEA.HI R5, R2, R2, RZ, 0x1 ;  /* 0x0000000202057211 */ /* 0x000fe400078f08ff */
[----:B------:R-:W-:Y:S02]  /*6690*/  PLOP3.LUT P5, PT, PT, PT, PT, 0x8, 0x80 ;  /* 0x000000000080781c */ /* 0x000fe40003fae170 */
[----:B------:R-:W-:Y:S01]  /*66a0*/  P2R R49, PR, RZ, 0x40 ;  /* 0x00000040ff317803 */ /* 0x000fe20000000000 */
[C---:B------:R-:W-:Y:S01]  /*66b0*/  IMAD.SHL.U32 R3, R5.reuse, 0x8, RZ ;  /* 0x0000000805037824 */ /* 0x040fe200078e00ff */
[----:B------:R-:W-:Y:S02]  /*66c0*/  LOP3.LUT R5, R5, 0xffe, RZ, 0xc0, !PT ;  /* 0x00000ffe05057812 */ /* 0x000fe400078ec0ff */
[----:B------:R-:W-:Y:S02]  /*66d0*/  IADD3 R50, PT, PT, R52, UR44, R47 ;  /* 0x0000002c34327c10 */ /* 0x000fe4000fffe02f */
[----:B------:R-:W-:Y:S01]  /*66e0*/  @P6 SHF.L.U32 R9, R4, 0x1f, RZ ;  /* 0x0000001f04096819 */ /* 0x000fe200000006ff */
[----:B------:R-:W-:Y:S01]  /*66f0*/  IMAD.IADD R18, R2, 0x1, -R5 ;  /* 0x0000000102127824 */ /* 0x000fe200078e0a05 */
[----:B------:R-:W-:Y:S02]  /*6700*/  LOP3.LUT R3, R3, 0xfffffff0, RZ, 0xc0, !PT ;  /* 0xfffffff003037812 */ /* 0x000fe400078ec0ff */
[----:B------:R-:W1:Y:S03]  /*6710*/  @P6 SYNCS.PHASECHK.TRANS64.TRYWAIT P0, [R0+URZ+0x160], R9 ;  /* 0x00016009000065a7 */ /* 0x000e6600080011ff */
[----:B------:R-:W-:Y:S04]  /*6720*/  IMAD.IADD R3, R16, 0x1, R3 ;  /* 0x0000000110037824 */ /* 0x000fe800078e0203 */
[----:B------:R-:W-:Y:S01]  /*6730*/  IMAD R18, R18, 0x100000, R3 ;  /* 0x0010000012127824 */ /* 0x000fe200078e0203 */
[----:B------:R2:W3:Y:S01]  /*6740*/  SYNCS.PHASECHK.TRANS64.TRYWAIT P4, [R36+URZ+0x1b0], R7 ;  /* 0x0001b007240075a7 */ /* 0x0004e200080811ff */
[----:B-1----:R-:W-:Y:S01]  /*6750*/  @P6 PLOP3.LUT P5, PT, P0, PT, PT, 0x8, 0x80 ;  /* 0x000000000080681c */ /* 0x002fe200007ae170 */
[----:B------:R-:W-:Y:S01]  /*6760*/  @!UPT UIADD3 URZ, UPT, UPT, URZ, URZ, URZ ;  /* 0x000000fffffff290 */ /* 0x000fe2000fffe0ff */
[----:B--2---:R-:W-:Y:S11]  /*6770*/  @!P6 BRA `(.L_x_111) ;  /* 0x000000000050e947 */ /* 0x004ff60003800000 */
[----:B------:R-:W-:Y:S01]  /*6780*/  ISETP.NE.U32.AND P0, PT, RZ, UR56, PT ;  /* 0x00000038ff007c0c */ /* 0x000fe2000bf05070 */
[----:B------:R-:W-:Y:S01]  /*6790*/  BSSY B0, `(.L_x_112) ;  /* 0x000000f000007945 */ /* 0x000fe20003800000 */
[----:B------:R-:W-:Y:S01]  /*67a0*/  FSETP.NEU.AND P2, PT, R19, RZ, PT ;  /* 0x000000ff1300720b */ /* 0x000fe20003f4d000 */
[----:B------:R-:W-:Y:S01]  /*67b0*/  IMAD.MOV.U32 R26, RZ, RZ, RZ ;  /* 0x000000ffff1a7224 */ /* 0x000fe200078e00ff */
[----:B------:R-:W-:Y:S02]  /*67c0*/  ISETP.NE.AND.EX P0, PT, RZ, UR57, PT, P0 ;  /* 0x00000039ff007c0c */ /* 0x000fe4000bf05300 */
[----:B------:R-:W-:Y:S02]  /*67d0*/  LOP3.LUT P1, RZ, R23, 0xff, RZ, 0xc0, !PT ;  /* 0x000000ff17ff7812 */ /* 0x000fe4000782c0ff */
[----:B------:R-:W-:Y:S02]  /*67e0*/  SEL R3, RZ, 0xffffffff, P2 ;  /* 0xffffffffff037807 */ /* 0x000fe40001000000 */
[----:B------:R-:W-:Y:S04]  /*67f0*/  SEL R6, RZ, 0xffffffff, P0 ;  /* 0xffffffffff067807 */ /* 0x000fe80000000000 */
[----:B------:R-:W-:Y:S04]  /*6800*/  @P3 SEL R3, R6, R3, !P1 ;  /* 0x0000000306033207 */ /* 0x000fe80004800000 */
[----:B------:R-:W-:Y:S04]  /*6810*/  LOP3.LUT R3, R3, 0x1, RZ, 0xc0, !PT ;  /* 0x0000000103037812 */ /* 0x000fe800078ec0ff */
[----:B------:R-:W-:Y:S01]  /*6820*/  ISETP.NE.U32.AND P0, PT, R3, 0x1, PT ;  /* 0x000000010300780c */ /* 0x000fe20003f05070 */
[----:B------:R-:W-:Y:S01]  /*6830*/  @!UPT UIADD3 URZ, UPT, UPT, URZ, URZ, URZ ;  /* 0x000000fffffff290 */ /* 0x000fe2000fffe0ff */
[----:B------:R-:W-:Y:S11]  /*6840*/  @!P5 BRA `(.L_x_113) ;  /* 0x00000000000cd947 */ /* 0x000ff60003800000 */
[----:B------:R-:W-:Y:S04]  /*6850*/  SHF.L.U32 R3, R4, 0x1f, RZ ;  /* 0x0000001f04037819 */ /* 0x000fe800000006ff */
[----:B------:R-:W1:Y:S02]  /*6860*/  SYNCS.PHASECHK.TRANS64.TRYWAIT P1, [R0+URZ+0x160], R3 ;  /* 0x00016003000075a7 */ /* 0x000e6400080211ff */
[----:B-1----:R-:W-:Y:S05]  /*6870*/  @!P1 BRA `(.L_x_114) ;  /* 0x0000001800009947 */ /* 0x002fea0003800000 */
.L_x_113:
[----:B------:R-:W-:Y:S05]  /*6880*/  BSYNC B0 ;  /* 0x0000000000007941 */ /* 0x000fea0003800000 */
.L_x_112:
[----:B------:R-:W-:Y:S01]  /*6890*/  CS2R R24, SRZ ;  /* 0x0000000000187805 */ /* 0x000fe2000001ff00 */
[----:B------:R-:W-:Y:S05]  /*68a0*/  @P0 WARPSYNC.ALL ;  /* 0x0000000000000948 */ /* 0x000fea0003800000 */
[----:B------:R2:W1:Y:S02]  /*68b0*/  @P0 LDSM.16.M88.4 R24, [R50+0x300] ;  /* 0x000300003218083b */ /* 0x0004640000000200 */
.L_x_111:
[----:B------:R-:W-:Y:S05]  /*68c0*/  BSYNC B1 ;  /* 0x0000000000017941 */ /* 0x000fea0003800000 */
.L_x_110:
[----:B-1----:R-:W-:Y:S04]  /*68d0*/  SHF.R.U32.HI R3, RZ, 0x15, R18 ;  /* 0x00000015ff037819 */ /* 0x002fe80000011612 */
[----:B------:R-:W-:Y:S01]  /*68e0*/  LOP3.LUT P0, RZ, R3, 0x3, R40, 0x48, !PT ;  /* 0x0000000303ff7812 */ /* 0x000fe20007804828 */
[----:B------:R-:W-:Y:S01]  /*68f0*/  @!UPT UIADD3 URZ, UPT, UPT, URZ, URZ, URZ ;  /* 0x000000fffffff290 */ /* 0x000fe2000fffe0ff */
[----:B---3--:R-:W-:Y:S11]  /*6900*/  @P4 BRA `(.L_x_115) ;  /* 0x0000000000084947 */ /* 0x008ff60003800000 */
[----:B------:R-:W1:Y:S02]  /*6910*/  SYNCS.PHASECHK.TRANS64.TRYWAIT P1, [R36+URZ+0x1b0], R7 ;  /* 0x0001b007240075a7 */ /* 0x000e6400080211ff */
[----:B-1----:R-:W-:Y:S05]  /*6920*/  @!P1 BRA `(.L_x_116) ;  /* 0x0000001400e89947 */ /* 0x002fea0003800000 */
.L_x_115:
[----:B------:R-:W-:Y:S05]  /*6930*/  @!P0 BRA `(.L_x_117) ;  /* 0x0000000000408947 */ /* 0x000fea0003800000 */
[----:B------:R-:W3:Y:S01]  /*6940*/  LDCU.64 UR8, c[0x4][0x70] ;  /* 0x01000e00ff0877ac */ /* 0x000ee20008000a00 */
[----:B------:R-:W-:Y:S01]  /*6950*/  MOV R15, 0x0 ;  /* 0x00000000000f7802 */ /* 0x000fe20000000f00 */
[----:B------:R-:W-:Y:S02]  /*6960*/  HFMA2 R12, -RZ, RZ, 0, 5.9604644775390625e-08 ;  /* 0x00000001ff0c7431 */ /* 0x000fe400000001ff */
[----:B------:R-:W-:Y:S02]  /*6970*/  IMAD.MOV.U32 R8, RZ, RZ, 0x192 ;  /* 0x00000192ff087424 */ /* 0x000fe400078e00ff */
[----:B------:R-:W-:Y:S01]  /*6980*/  IMAD.MOV.U32 R13, RZ, RZ, RZ ;  /* 0x000000ffff0d7224 */ /* 0x000fe200078e00ff */
[----:B------:R-:W1:Y:S01]  /*6990*/  LDCU.64 UR6, c[0x4][0x78] ;  /* 0x01000f00ff0677ac */ /* 0x000e620008000a00 */
[----:B------:R-:W2:Y:S01]  /*69a0*/  LDC.64 R14, c[0x4][R15] ;  /* 0x010000000f0e7b82 */ /* 0x000ea20000000a00 */
[----:B------:R-:W5:Y:S01]  /*69b0*/  LDCU.64 UR4, c[0x4][0x10] ;  /* 0x01000200ff0477ac */ /* 0x000f620008000a00 */
[----:B---3--:R-:W-:Y:S01]  /*69c0*/  MOV R5, UR9 ;  /* 0x0000000900057c02 */ /* 0x008fe20008000f00 */
[----:B------:R-:W-:Y:S01]  /*69d0*/  IMAD.U32 R4, RZ, RZ, UR8 ;  /* 0x00000008ff047e24 */ /* 0x000fe2000f8e00ff */
[----:B-1----:R-:W-:Y:S01]  /*69e0*/  MOV R7, UR7 ;  /* 0x0000000700077c02 */ /* 0x002fe20008000f00 */
[----:B------:R-:W-:Y:S01]  /*69f0*/  IMAD.U32 R6, RZ, RZ, UR6 ;  /* 0x00000006ff067e24 */ /* 0x000fe2000f8e00ff */
[----:B-----5:R-:W-:Y:S01]  /*6a00*/  MOV R11, UR5 ;  /* 0x00000005000b7c02 */ /* 0x020fe20008000f00 */
[----:B------:R-:W-:Y:S02]  /*6a10*/  IMAD.U32 R10, RZ, RZ, UR4 ;  /* 0x00000004ff0a7e24 */ /* 0x000fe4000f8e00ff */
[----:B------:R-:W-:Y:S07]  /*6a20*/  LEPC R20, `(.L_x_117) ;  /* 0x000000001014794e */ /* 0x000fee0000000000 */
[----:B--2-4-:R-:W-:Y:S05]  /*6a30*/  CALL.ABS.NOINC R14 ;  /* 0x000000000e007343 */ /* 0x014fea0003c00000 */
.L_x_117:
[----:B------:R-:W-:Y:S01]  /*6a40*/  ISETP.NE.AND P0, PT, R48, RZ, PT ;  /* 0x000000ff3000720c */ /* 0x000fe20003f05270 */
[----:B------:R-:W-:Y:S05]  /*6a50*/  WARPSYNC.ALL ;  /* 0x0000000000007948 */ /* 0x000fea0003800000 */
[----:B------:R-:W-:Y:S01]  /*6a60*/  R2UR UR4, R18 ;  /* 0x00000000120472ca */ /* 0x000fe200000e0000 */
[----:B------:R-:W3:Y:S01]  /*6a70*/  S2UR UR5, SR_CgaCtaId ;  /* 0x00000000000579c3 */ /* 0x000ee20000008800 */
[C---:B------:R-:W-:Y:S01]  /*6a80*/  SHF.L.U32 R0, R24.reuse, 0x10, RZ ;  /* 0x0000001018007819 */ /* 0x040fe200000006ff */
[----:B------:R-:W-:Y:S01]  /*6a90*/  BSSY.RECONVERGENT B0, `(.L_x_118) ;  /* 0x0000034000007945 */ /* 0x000fe20003800200 */
[----:B------:R-:W-:Y:S02]  /*6aa0*/  LOP3.LUT R12, R24, 0xffff0000, RZ, 0xc0, !PT ;  /* 0xffff0000180c7812 */ /* 0x000fe400078ec0ff */
[C---:B------:R-:W-:Y:S02]  /*6ab0*/  SHF.L.U32 R3, R25.reuse, 0x10, RZ ;  /* 0x0000001019037819 */ /* 0x040fe400000006ff */
[----:B------:R-:W-:Y:S02]  /*6ac0*/  LOP3.LUT R14, R25, 0xffff0000, RZ, 0xc0, !PT ;  /* 0xffff0000190e7812 */ /* 0x000fe400078ec0ff */
[C---:B------:R-:W-:Y:S02]  /*6ad0*/  SHF.L.U32 R13, R26.reuse, 0x10, RZ ;  /* 0x000000101a0d7819 */ /* 0x040fe400000006ff */
[----:B------:R-:W-:Y:S01]  /*6ae0*/  LOP3.LUT R20, R26, 0xffff0000, RZ, 0xc0, !PT ;  /* 0xffff00001a147812 */ /* 0x000fe200078ec0ff */
[----:B-1----:R-:W4:Y:S01]  /*6af0*/  LDTM.16dp256bit.x2 R4, tmem[UR4] ;  /* 0x00000004000479ee */ /* 0x002f2200080a0000 */
[----:B------:R-:W-:Y:S01]  /*6b00*/  R2UR UR4, R36 ;  /* 0x00000000240472ca */ /* 0x000fe200000e0000 */
[----:B------:R-:W-:Y:S01]  /*6b10*/  NOP ;  /* 0x0000000000007918 */ /* 0x000fe20000000000 */
[C---:B------:R-:W-:Y:S02]  /*6b20*/  SHF.L.U32 R15, R27.reuse, 0x10, RZ ;  /* 0x000000101b0f7819 */ /* 0x040fe400000006ff */
[----:B------:R-:W-:Y:S09]  /*6b30*/  LOP3.LUT R22, R27, 0xffff0000, RZ, 0xc0, !PT ;  /* 0xffff00001b167812 */ /* 0x000ff200078ec0ff */
[----:B------:R-:W-:Y:S01]  /*6b40*/  UIADD3 UR4, UPT, UPT, UR4, 0x1d0, URZ ;  /* 0x000001d004047890 */ /* 0x000fe2000fffe0ff */
[C---:B----4-:R-:W-:Y:S01]  /*6b50*/  FMUL R4, R17.reuse, R4 ;  /* 0x0000000411047220 */ /* 0x050fe20000400000 */
[C---:B------:R-:W-:Y:S01]  /*6b60*/  FMUL R5, R17.reuse, R5 ;  /* 0x0000000511057220 */ /* 0x040fe20000400000 */
[C---:B------:R-:W-:Y:S01]  /*6b70*/  FMUL R6, R17.reuse, R6 ;  /* 0x0000000611067220 */ /* 0x040fe20000400000 */
[----:B------:R-:W-:Y:S01]  /*6b80*/  FMUL R7, R17, R7 ;  /* 0x0000000711077220 */ /* 0x000fe20000400000 */
[----:B------:R-:W-:Y:S01]  /*6b90*/  FFMA R4, R19, R0, R4 ;  /* 0x0000000013047223 */ /* 0x000fe20000000004 */
[----:B------:R-:W-:Y:S01]  /*6ba0*/  FMUL R8, R17, R8 ;  /* 0x0000000811087220 */ /* 0x000fe20000400000 */
[----:B------:R-:W-:Y:S01]  /*6bb0*/  FFMA R5, R19, R12, R5 ;  /* 0x0000000c13057223 */ /* 0x000fe20000000005 */
[----:B------:R-:W-:Y:S01]  /*6bc0*/  FMUL R9, R17, R9 ;  /* 0x0000000911097220 */ /* 0x000fe20000400000 */
[----:B------:R-:W-:Y:S01]  /*6bd0*/  FFMA R6, R19, R3, R6 ;  /* 0x0000000313067223 */ /* 0x000fe20000000006 */
[----:B------:R-:W-:Y:S01]  /*6be0*/  FMUL R10, R17, R10 ;  /* 0x0000000a110a7220 */ /* 0x000fe20000400000 */
[----:B------:R-:W-:Y:S01]  /*6bf0*/  FFMA R7, R19, R14, R7 ;  /* 0x0000000e13077223 */ /* 0x000fe20000000007 */
[----:B------:R-:W-:Y:S01]  /*6c00*/  FMUL R11, R17, R11 ;  /* 0x0000000b110b7220 */ /* 0x000fe20000400000 */
[C---:B------:R-:W-:Y:S01]  /*6c10*/  FFMA R8, R19.reuse, R13, R8 ;  /* 0x0000000d13087223 */ /* 0x040fe20000000008 */
[C---:B------:R-:W-:Y:S01]  /*6c20*/  FFMA R9, R19.reuse, R20, R9 ;  /* 0x0000001413097223 */ /* 0x040fe20000000009 */
[C---:B------:R-:W-:Y:S01]  /*6c30*/  FFMA R10, R19.reuse, R15, R10 ;  /* 0x0000000f130a7223 */ /* 0x040fe2000000000a */
[----:B------:R-:W-:Y:S01]  /*6c40*/  FFMA R11, R19, R22, R11 ;  /* 0x00000016130b7223 */ /* 0x000fe2000000000b */
[----:B---3--:R-:W-:Y:S01]  /*6c50*/  UPRMT UR4, UR5, 0x654, UR4 ;  /* 0x0000065405047896 */ /* 0x008fe20008000004 */
[----:B------:R-:W-:Y:S02]  /*6c60*/  F2FP.BF16.F32.PACK_AB R36, R5, R4 ;  /* 0x000000040524723e */ /* 0x000fe400000010ff */
[----:B------:R-:W-:Y:S02]  /*6c70*/  F2FP.BF16.F32.PACK_AB R37, R7, R6 ;  /* 0x000000060725723e */ /* 0x000fe400000010ff */
[----:B------:R-:W-:Y:S02]  /*6c80*/  F2FP.BF16.F32.PACK_AB R38, R9, R8 ;  /* 0x000000080926723e */ /* 0x000fe400000010ff */
[----:B------:R-:W-:Y:S02]  /*6c90*/  F2FP.BF16.F32.PACK_AB R39, R11, R10 ;  /* 0x0000000a0b27723e */ /* 0x000fe400000010ff */
[----:B------:R-:W-:Y:S03]  /*6ca0*/  SYNCS.ARRIVE.TRANS64.RED.A1T0 RZ, [UR4], RZ ;  /* 0x000000ffffff79a7 */ /* 0x000fe60008100404 */
[----:B------:R1:W-:Y:S01]  /*6cb0*/  STSM.16.M88.4 [R50+0x300], R36 ;  /* 0x0003002432007844 */ /* 0x0003e20000000200 */
[----:B------:R-:W-:Y:S01]  /*6cc0*/  @!PT LDS RZ, [RZ] ;  /* 0x00000000fffff984 */ /* 0x000fe20000000800 */
[----:B------:R-:W-:Y:S01]  /*6cd0*/  @!PT LDS RZ, [RZ] ;  /* 0x00000000fffff984 */ /* 0x000fe20000000800 */
[----:B------:R-:W-:Y:S01]  /*6ce0*/  @!PT LDS RZ, [RZ] ;  /* 0x00000000fffff984 */ /* 0x000fe20000000800 */
[----:B------:R-:W-:Y:S01]  /*6cf0*/  @!PT LDS RZ, [RZ] ;  /* 0x00000000fffff984 */ /* 0x000fe20000000800 */
[----:B------:R3:W-:Y:S07]  /*6d00*/  MEMBAR.ALL.CTA ;  /* 0x0000000000007992 */ /* 0x0007ee0000008000 */
[----:B---3--:R-:W3:Y:S02]  /*6d10*/  FENCE.VIEW.ASYNC.S ;  /* 0x00000000000073c6 */ /* 0x008ee40000000000 */
[----:B---3--:R-:W-:Y:S06]  /*6d20*/  BAR.SYNC.DEFER_BLOCKING 0x1, 0x80 ;  /* 0x0042000000007b1d */ /* 0x008fec0000010000 */
[----:B------:R-:W-:Y:S05]  /*6d30*/  @P0 BRA `(.L_x_119) ;  /* 0x0000000000240947 */ /* 0x000fea0003800000 */
[----:B------:R-:W-:Y:S01]  /*6d40*/  R2UR UR5, R52 ;  /* 0x00000000340572ca */ /* 0x000fe200000e0000 */
[----:B------:R-:W-:Y:S02]  /*6d50*/  UIADD3 UR4, UP0, UPT, UR62, 0x680, URZ ;  /* 0x000006803e047890 */ /* 0x000fe4000ff1e0ff */
[----:B------:R-:W-:Y:S02]  /*6d60*/  USHF.L.U32 UR9, UR45, 0x4, URZ ;  /* 0x000000042d097899 */ /* 0x000fe400080006ff */
[----:B------:R-:W-:Y:S01]  /*6d70*/  USHF.L.U32 UR10, UR46, 0x6, URZ ;  /* 0x000000062e0a7899 */ /* 0x000fe200080006ff */
[----:B------:R-:W-:Y:S07]  /*6d80*/  UMOV UR11, UR36 ;  /* 0x00000024000b7c82 */ /* 0x000fee0008000000 */
[----:B------:R-:W-:Y:S02]  /*6d90*/  UIADD3 UR8, UPT, UPT, UR44, 0x300, UR5 ;  /* 0x000003002c087890 */ /* 0x000fe4000fffe005 */
[----:B------:R-:W-:Y:S09]  /*6da0*/  UIADD3.X UR5, UPT, UPT, URZ, UR63, URZ, UP0, !UPT ;  /* 0x0000003fff057290 */ /* 0x000ff200087fe4ff */
[----:B------:R3:W-:Y:S02]  /*6db0*/  UTMASTG.3D [UR8], [UR4] ;  /* 0x00000008040073b5 */ /* 0x0007e40008010000 */
[----:B---3--:R0:W-:Y:S02]  /*6dc0*/  UTMACMDFLUSH ;  /* 0x00000000000079b7 */ /* 0x0081e40000000000 */
.L_x_119:
[----:B------:R-:W-:Y:S05]  /*6dd0*/  BSYNC.RECONVERGENT B0 ;  /* 0x0000000000007941 */ /* 0x000fea0003800200 */
.L_x_118:
[----:B------:R-:W-:Y:S04]  /*6de0*/  BSSY.RECONVERGENT B0, `(.L_x_120) ;  /* 0x0000003000007945 */ /* 0x000fe80003800200 */
[----:B------:R-:W-:Y:S05]  /*6df0*/  @P0 BRA `(.L_x_121) ;  /* 0x0000000000040947 */ /* 0x000fea0003800000 */
[----:B------:R-:W-:Y:S04]  /*6e00*/  DEPBAR.LE SB0, 0x0 ;  /* 0x000080000000791a */ /* 0x000fe80000000000 */
.L_x_121:
[----:B------:R-:W-:Y:S05]  /*6e10*/  BSYNC.RECONVERGENT B0 ;  /* 0x0000000000007941 */ /* 0x000fea0003800200 */
.L_x_120:
[----:B------:R-:W-:Y:S01]  /*6e20*/  BAR.SYNC.DEFER_BLOCKING 0x1, 0x80 ;  /* 0x0042000000007b1d */ /* 0x000fe20000010000 */
[----:B------:R-:W-:Y:S01]  /*6e30*/  UIADD3 UR47, UPT, UPT, UR47, 0x1, URZ ;  /* 0x000000012f2f7890 */ /* 0x000fe2000fffe0ff */
[----:B------:R-:W-:Y:S02]  /*6e40*/  IADD3 R0, PT, PT, R2, 0x1, RZ ;  /* 0x0000000102007810 */ /* 0x000fe40007ffe0ff */
[----:B------:R-:W-:Y:S01]  /*6e50*/  IADD3 R43, PT, PT, R43, 0x1, RZ ;  /* 0x000000012b2b7810 */ /* 0x000fe20007ffe0ff */
[----:B------:R-:W-:Y:S09]  /*6e60*/  UISETP.NE.AND UP0, UPT, UR47, URZ, UPT ;  /* 0x000000ff2f00728c */ /* 0x000ff2000bf05270 */
[----:B------:R-:W-:Y:S05]  /*6e70*/  BRA.U !UP0, `(.L_x_122) ;  /* 0x0000000108287547 */ /* 0x000fea000b800000 */
[----:B------:R-:W-:Y:S01]  /*6e80*/  ISETP.NE.AND P0, PT, R49, RZ, PT ;  /* 0x000000ff3100720c */ /* 0x000fe20003f05270 */
[----:B------:R-:W3:Y:S11]  /*6e90*/  S2R R2, SR_CgaCtaId ;  /* 0x0000000000027919 */ /* 0x000ef60000008800 */
[----:B------:R-:W-:Y:S01]  /*6ea0*/  @!UPT UIADD3 URZ, UPT, UPT, URZ, URZ, URZ ;  /* 0x000000fffffff290 */ /* 0x000fe2000fffe0ff */
[C---:B------:R-:W-:Y:S01]  /*6eb0*/  @P0 LEA R3, R42.reuse, UR44, 0x3 ;  /* 0x0000002c2a030c11 */ /* 0x040fe2000f8e18ff */
[----:B------:R-:W-:Y:S04]  /*6ec0*/  VIADD R42, R42, 0x1 ;  /* 0x000000012a2a7836 */ /* 0x000fe80000000000 */
[----:B------:R-:W-:Y:S05]  /*6ed0*/  @P0 VIADD R3, R3, 0x170 ;  /* 0x0000017003030836 */ /* 0x000fea0000000000 */
[----:B---3--:R-:W-:Y:S04]  /*6ee0*/  @P0 PRMT R2, R2, 0x654, R3 ;  /* 0x0000065402020816 */ /* 0x008fe80000000003 */
[----:B------:R3:W-:Y:S01]  /*6ef0*/  @P0 SYNCS.ARRIVE.TRANS64.RED.A1T0 RZ, [R2+URZ], RZ ;  /* 0x000000ff02ff09a7 */ /* 0x0007e200081004ff */
[C---:B------:R-:W-:Y:S04]  /*6f00*/  ISETP.NE.AND P0, PT, R42.reuse, 0x2, PT ;  /* 0x000000022a00780c */ /* 0x040fe80003f05270 */
[----:B------:R-:W-:Y:S09]  /*6f10*/  SEL R42, R42, RZ, P0 ;  /* 0x000000ff2a2a7207 */ /* 0x000ff20000000000 */
.L_x_122:
[----:B------:R-:W-:Y:S01]  /*6f20*/  ISETP.NE.AND P0, PT, R41, 0x2, PT ;  /* 0x000000022900780c */ /* 0x000fe20003f05270 */
[----:B------:R-:W-:Y:S01]  /*6f30*/  UISETP.NE.AND UP0, UPT, UR55, URZ, UPT ;  /* 0x000000ff3700728c */ /* 0x000fe2000bf05270 */
[----:B------:R-:W-:Y:S01]  /*6f40*/  ISETP.NE.AND P1, PT, R0, 0x4, PT ;  /* 0x000000040000780c */ /* 0x000fe20003f25270 */
[----:B------:R-:W-:Y:S01]  /*6f50*/  UIADD3 UR45, UPT, UPT, UR37, UR58, URZ ;  /* 0x0000003a252d7290 */ /* 0x000fe2000fffe0ff */
[----:B------:R-:W-:Y:S01]  /*6f60*/  ISETP.NE.AND P2, PT, R43, 0x2, PT ;  /* 0x000000022b00780c */ /* 0x000fe20003f45270 */
[----:B------:R-:W-:Y:S01]  /*6f70*/  UIADD3 UR46, UPT, UPT, UR38, UR59, URZ ;  /* 0x0000003b262e7290 */ /* 0x000fe2000fffe0ff */
[----:B------:R-:W-:Y:S01]  /*6f80*/  SEL R5, RZ, 0x1, P0 ;  /* 0x00000001ff057807 */ /* 0x000fe20000000000 */
[----:B------:R-:W-:Y:S01]  /*6f90*/  UMOV UR36, UR54 ;  /* 0x0000003600247c82 */ /* 0x000fe20008000000 */
[----:B------:R-:W-:Y:S02]  /*6fa0*/  SEL R4, RZ, 0x1, P1 ;  /* 0x00000001ff047807 */ /* 0x000fe40000800000 */
[----:B------:R-:W-:Y:S02]  /*6fb0*/  SEL R3, RZ, 0x1, P2 ;  /* 0x00000001ff037807 */ /* 0x000fe40001000000 */
[----:B------:R-:W-:Y:S02]  /*6fc0*/  LOP3.LUT R44, R44, R5, RZ, 0x3c, !PT ;  /* 0x000000052c2c7212 */ /* 0x000fe400078e3cff */
[----:B------:R-:W-:Y:S02]  /*6fd0*/  LOP3.LUT R45, R45, R4, RZ, 0x3c, !PT ;  /* 0x000000042d2d7212 */ /* 0x000fe400078e3cff */
[----:B------:R-:W-:Y:S02]  /*6fe0*/  LOP3.LUT R46, R46, R3, RZ, 0x3c, !PT ;  /* 0x000000032e2e7212 */ /* 0x000fe400078e3cff */
[----:B------:R-:W-:Y:S02]  /*6ff0*/  SEL R41, R41, RZ, P0 ;  /* 0x000000ff29297207 */ /* 0x000fe40000000000 */
[----:B---3--:R-:W-:Y:S02]  /*7000*/  SEL R2, R0, RZ, P1 ;  /* 0x000000ff00027207 */ /* 0x008fe40000800000 */
[----:B------:R-:W-:Y:S01]  /*7010*/  SEL R43, R43, RZ, P2 ;  /* 0x000000ff2b2b7207 */ /* 0x000fe20001000000 */
[----:B------:R-:W-:Y:S06]  /*7020*/  BRA.U UP0, `(.L_x_123) ;  /* 0xffffffe900b07547 */ /* 0x000fec000b83ffff */
[----:B------:R-:W-:-:S09]  /*7030*/  UISETP.NE.AND UP0, UPT, UR61, URZ, UPT ;  /* 0x000000ff3d00728c */ /* 0x000fd2000bf05270 */
[----:B------:R-:W-:Y:S05]  /*7040*/  BRA.U !UP0, `(.L_x_124) ;  /* 0x0000000108487547 */ /* 0x000fea000b800000 */
[----:B------:R-:W3:Y:S02]  /*7050*/  LDCU.64 UR4, c[0x0][0x890] ;  /* 0x00011200ff0477ac */ /* 0x000ee40008000a00 */
[----:B---3--:R-:W-:-:S04]  /*7060*/  UISETP.NE.U32.AND UP0, UPT, UR4, URZ, UPT ;  /* 0x000000ff0400728c */ /* 0x008fc8000bf05070 */
[----:B------:R-:W-:-:S09]  /*7070*/  UISETP.NE.AND.EX UP0, UPT, UR5, URZ, UPT, UP0 ;  /* 0x000000ff0500728c */ /* 0x000fd2000bf05300 */
[----:B------:R-:W-:Y:S05]  /*7080*/  BRA.U UP0, `(.L_x_125) ;  /* 0x00000001000c7547 */ /* 0x000fea000b800000 */
[----:B------:R-:W-:-:S13]  /*7090*/  FSETP.NEU.AND P0, PT, R19, RZ, PT ;  /* 0x000000ff1300720b */ /* 0x000fda0003f0d000 */
[----:B------:R-:W-:Y:S05]  /*70a0*/  @!P0 EXIT ;  /* 0x000000000000894d */ /* 0x000fea0003800000 */
[----:B------:R-:W-:Y:S05]  /*70b0*/  BRA `(.L_x_124) ;  /* 0x00000000002c7947 */ /* 0x000fea0003800000 */
.L_x_125:
[----:B------:R-:W-:Y:S01]  /*70c0*/  LOP3.LUT P0, RZ, R23, 0xff, RZ, 0xc0, !PT ;  /* 0x000000ff17ff7812 */ /* 0x000fe2000780c0ff */
[----:B------:R-:W-:-:S12]  /*70d0*/  BSSY.RECONVERGENT B0, `(.L_x_124) ;  /* 0x0000009000007945 */ /* 0x000fd80003800200 */
[----:B------:R-:W-:Y:S05]  /*70e0*/  @P0 BRA `(.L_x_126) ;  /* 0x0000000000140947 */ /* 0x000fea0003800000 */
[----:B------:R-:W3:Y:S02]  /*70f0*/  LDCU.64 UR4, c[0x0][0x888] ;  /* 0x00011100ff0477ac */ /* 0x000ee40008000a00 */
[----:B---3--:R-:W-:-:S04]  /*7100*/  ISETP.NE.U32.AND P0, PT, RZ, UR4, PT ;  /* 0x00000004ff007c0c */ /* 0x008fc8000bf05070 */
[----:B------:R-:W-:-:S13]  /*7110*/  ISETP.NE.AND.EX P0, PT, RZ, UR5, PT, P0 ;  /* 0x00000005ff007c0c */ /* 0x000fda000bf05300 */
[----:B------:R-:W-:Y:S05]  /*7120*/  @!P0 EXIT ;  /* 0x000000000000894d */ /* 0x000fea0003800000 */
[----:B------:R-:W-:Y:S05]  /*7130*/  BRA `(.L_x_127) ;  /* 0x0000000000087947 */ /* 0x000fea0003800000 */
.L_x_126:
[----:B------:R-:W-:-:S13]  /*7140*/  FSETP.NEU.AND P0, PT, R19, RZ, PT ;  /* 0x000000ff1300720b */ /* 0x000fda0003f0d000 */
[----:B------:R-:W-:Y:S05]  /*7150*/  @!P0 EXIT ;  /* 0x000000000000894d */ /* 0x000fea0003800000 */
.L_x_127:
[----:B------:R-:W-:Y:S05]  /*7160*/  BSYNC.RECONVERGENT B0 ;  /* 0x0000000000007941 */ /* 0x000fea0003800200 */
.L_x_124:
[----:B------:R-:W-:-:S04]  /*7170*/  DEPBAR.LE SB0, 0x0 ;  /* 0x000080000000791a */ /* 0x000fc80000000000 */
[----:B------:R-:W-:Y:S05]  /*7180*/  EXIT ;  /* 0x000000000000794d */ /* 0x000fea0003800000 */
.L_x_25:
[----:B-1----:R1:W3:Y:S02]  /*7190*/  SYNCS.PHASECHK.TRANS64.TRYWAIT P0, [R0+URZ+0x200], R3 ;  /* 0x00020003000075a7 */ /* 0x0022e400080011ff */
[----:B---3--:R-:W-:Y:S05]  /*71a0*/  @!P0 NANOSLEEP.SYNCS 0x989680 ;  /* 0x009896800000895d */ /* 0x008fea0003900000 */
[----:B------:R-:W3:Y:S02]  /*71b0*/  @!P0 SYNCS.PHASECHK.TRANS64 P0, [R0+URZ+0x200], R3 ;  /* 0x00020003000085a7 */ /* 0x000ee400080010ff */
[----:B---3--:R-:W-:Y:S05]  /*71c0*/  @!P0 BRA `(.L_x_25) ;  /* 0xfffffffc00f08947 */ /* 0x008fea000383ffff */
[----:B------:R-:W-:Y:S05]  /*71d0*/  BRA `(.L_x_128) ;  /* 0xffffffa800347947 */ /* 0x000fea000383ffff */
.L_x_28:
[----:B-1----:R-:W-:-:S07]  /*71e0*/  MOV R0, UR33 ;  /* 0x0000002100007c02 */ /* 0x002fce0008000f00 */
.L_x_129:
[----:B-1----:R1:W3:Y:S02]  /*71f0*/  SYNCS.PHASECHK.TRANS64.TRYWAIT P0, [R0+URZ+0xb0], R3 ;  /* 0x0000b003000075a7 */ /* 0x0022e400080011ff */
[----:B---3--:R-:W-:Y:S05]  /*7200*/  @!P0 NANOSLEEP.SYNCS 0x989680 ;  /* 0x009896800000895d */ /* 0x008fea0003900000 */
[----:B------:R-:W3:Y:S02]  /*7210*/  @!P0 SYNCS.PHASECHK.TRANS64 P0, [R0+URZ+0xb0], R3 ;  /* 0x0000b003000085a7 */ /* 0x000ee400080010ff */
[----:B---3--:R-:W-:Y:S05]  /*7220*/  @!P0 BRA `(.L_x_129) ;  /* 0xfffffffc00f08947 */ /* 0x008fea000383ffff */
[----:B------:R-:W-:Y:S05]  /*7230*/  BRA `(.L_x_27) ;  /* 0xffffffa800747947 */ /* 0x000fea000383ffff */
.L_x_35:
[----:B-1----:R-:W-:-:S07]  /*7240*/  MOV R0, UR9 ;  /* 0x0000000900007c02 */ /* 0x002fce0008000f00 */
.L_x_130:
[----:B-1----:R1:W3:Y:S02]  /*7250*/  SYNCS.PHASECHK.TRANS64.TRYWAIT P0, [R0+URZ+0xb0], R3 ;  /* 0x0000b003000075a7 */ /* 0x0022e400080011ff */
[----:B---3--:R-:W-:Y:S05]  /*7260*/  @!P0 NANOSLEEP.SYNCS 0x989680 ;  /* 0x009896800000895d */ /* 0x008fea0003900000 */
[----:B------:R-:W3:Y:S02]  /*7270*/  @!P0 SYNCS.PHASECHK.TRANS64 P0, [R0+URZ+0xb0], R3 ;  /* 0x0000b003000085a7 */ /* 0x000ee400080010ff */
[----:B---3--:R-:W-:Y:S05]  /*7280*/  @!P0 BRA `(.L_x_130) ;  /* 0xfffffffc00f08947 */ /* 0x008fea000383ffff */
[----:B------:R-:W-:Y:S05]  /*7290*/  BRA `(.L_x_34) ;  /* 0xffffffac00347947 */ /* 0x000fea000383ffff */
.L_x_40:
[----:B-1----:R1:W3:Y:S02]  /*72a0*/  SYNCS.PHASECHK.TRANS64.TRYWAIT P0, [R3+URZ+0x190], R0 ;  /* 0x00019000030075a7 */ /* 0x0022e400080011ff */
[----:B---3--:R-:W-:Y:S05]  /*72b0*/  @!P0 NANOSLEEP.SYNCS 0x989680 ;  /* 0x009896800000895d */ /* 0x008fea0003900000 */
[----:B------:R-:W3:Y:S02]  /*72c0*/  @!P0 SYNCS.PHASECHK.TRANS64 P0, [R3+URZ+0x190], R0 ;  /* 0x00019000030085a7 */ /* 0x000ee400080010ff */
[----:B---3--:R-:W-:Y:S05]  /*72d0*/  @!P0 BRA `(.L_x_40) ;  /* 0xfffffffc00f08947 */ /* 0x008fea000383ffff */
[----:B------:R-:W-:Y:S05]  /*72e0*/  BRA `(.L_x_131) ;  /* 0xffffffac00d47947 */ /* 0x000fea000383ffff */
.L_x_44:
[----:B-1----:R-:W-:-:S07]  /*72f0*/  MOV R0, UR4 ;  /* 0x0000000400007c02 */ /* 0x002fce0008000f00 */
.L_x_132:
[----:B-1----:R1:W3:Y:S02]  /*7300*/  SYNCS.PHASECHK.TRANS64.TRYWAIT P0, [R0+URZ], R3 ;  /* 0x00000003000075a7 */ /* 0x0022e400080011ff */
[----:B---3--:R-:W-:Y:S05]  /*7310*/  @!P0 NANOSLEEP.SYNCS 0x989680 ;  /* 0x009896800000895d */ /* 0x008fea0003900000 */
[----:B------:R-:W3:Y:S02]  /*7320*/  @!P0 SYNCS.PHASECHK.TRANS64 P0, [R0+URZ], R3 ;  /* 0x00000003000085a7 */ /* 0x000ee400080010ff */
[----:B---3--:R-:W-:Y:S05]  /*7330*/  @!P0 BRA `(.L_x_132) ;  /* 0xfffffffc00f08947 */ /* 0x008fea000383ffff */
[----:B------:R-:W-:Y:S05]  /*7340*/  BRA `(.L_x_133) ;  /* 0xffffffb400787947 */ /* 0x000fea000383ffff */
.L_x_45:
[----:B------:R-:W-:-:S07]  /*7350*/  MOV R0, UR5 ;  /* 0x0000000500007c02 */ /* 0x000fce0008000f00 */
.L_x_134:
[----:B-1----:R1:W3:Y:S02]  /*7360*/  SYNCS.PHASECHK.TRANS64.TRYWAIT P0, [R0+URZ], R3 ;  /* 0x00000003000075a7 */ /* 0x0022e400080011ff */
[----:B---3--:R-:W-:Y:S05]  /*7370*/  @!P0 NANOSLEEP.SYNCS 0x989680 ;  /* 0x009896800000895d */ /* 0x008fea0003900000 */
[----:B------:R-:W3:Y:S02]  /*7380*/  @!P0 SYNCS.PHASECHK.TRANS64 P0, [R0+URZ], R3 ;  /* 0x00000003000085a7 */ /* 0x000ee400080010ff */
[----:B---3--:R-:W-:Y:S05]  /*7390*/  @!P0 BRA `(.L_x_134) ;  /* 0xfffffffc00f08947 */ /* 0x008fea000383ffff */
[----:B------:R-:W-:Y:S05]  /*73a0*/  BRA `(.L_x_135) ;  /* 0xffffffb400847947 */ /* 0x000fea000383ffff */
.L_x_46:
[----:B------:R-:W-:-:S07]  /*73b0*/  MOV R0, UR5 ;  /* 0x0000000500007c02 */ /* 0x000fce0008000f00 */
.L_x_136:
[----:B-1----:R1:W3:Y:S02]  /*73c0*/  SYNCS.PHASECHK.TRANS64.TRYWAIT P0, [R0+URZ], R3 ;  /* 0x00000003000075a7 */ /* 0x0022e400080011ff */
[----:B---3--:R-:W-:Y:S05]  /*73d0*/  @!P0 NANOSLEEP.SYNCS 0x989680 ;  /* 0x009896800000895d */ /* 0x008fea0003900000 */
[----:B------:R-:W3:Y:S02]  /*73e0*/  @!P0 SYNCS.PHASECHK.TRANS64 P0, [R0+URZ], R3 ;  /* 0x00000003000085a7 */ /* 0x000ee400080010ff */
[----:B---3--:R-:W-:Y:S05]  /*73f0*/  @!P0 BRA `(.L_x_136) ;  /* 0xfffffffc00f08947 */ /* 0x008fea000383ffff */
[----:B------:R-:W-:Y:S05]  /*7400*/  BRA `(.L_x_137) ;  /* 0xffffffb400907947 */ /* 0x000fea000383ffff */
.L_x_47:
[----:B------:R-:W-:-:S07]  /*7410*/  MOV R0, UR5 ;  /* 0x0000000500007c02 */ /* 0x000fce0008000f00 */
.L_x_138:
[----:B-1----:R1:W3:Y:S02]  /*7420*/  SYNCS.PHASECHK.TRANS64.TRYWAIT P0, [R0+URZ], R3 ;  /* 0x00000003000075a7 */ /* 0x0022e400080011ff */
[----:B---3--:R-:W-:Y:S05]  /*7430*/  @!P0 NANOSLEEP.SYNCS 0x989680 ;  /* 0x009896800000895d */ /* 0x008fea0003900000 */
[----:B------:R-:W3:Y:S02]  /*7440*/  @!P0 SYNCS.PHASECHK.TRANS64 P0, [R0+URZ], R3 ;  /* 0x00000003000085a7 */ /* 0x000ee400080010ff */
[----:B---3--:R-:W-:Y:S05]  /*7450*/  @!P0 BRA `(.L_x_138) ;  /* 0xfffffffc00f08947 */ /* 0x008fea000383ffff */
[----:B------:R-:W-:Y:S05]  /*7460*/  BRA `(.L_x_139) ;  /* 0xffffffb4009c7947 */ /* 0x000fea000383ffff */
.L_x_48:
[----:B------:R-:W-:-:S07]  /*7470*/  MOV R0, UR5 ;  /* 0x0000000500007c02 */ /* 0x000fce0008000f00 */
.L_x_140:
[----:B-1----:R1:W3:Y:S02]  /*7480*/  SYNCS.PHASECHK.TRANS64.TRYWAIT P0, [R0+URZ], R3 ;  /* 0x00000003000075a7 */ /* 0x0022e400080011ff */
[----:B---3--:R-:W-:Y:S05]  /*7490*/  @!P0 NANOSLEEP.SYNCS 0x989680 ;  /* 0x009896800000895d */ /* 0x008fea0003900000 */
[----:B------:R-:W3:Y:S02]  /*74a0*/  @!P0 SYNCS.PHASECHK.TRANS64 P0, [R0+URZ], R3 ;  /* 0x00000003000085a7 */ /* 0x000ee400080010ff */
[----:B---3--:R-:W-:Y:S05]  /*74b0*/  @!P0 BRA `(.L_x_140) ;  /* 0xfffffffc00f08947 */ /* 0x008fea000383ffff */
[----:B------:R-:W-:Y:S05]  /*74c0*/  BRA `(.L_x_141) ;  /* 0xffffffb400a87947 */ /* 0x000fea000383ffff */
.L_x_49:
[----:B------:R-:W-:-:S07]  /*74d0*/  MOV R0, UR5 ;  /* 0x0000000500007c02 */ /* 0x000fce0008000f00 */
.L_x_142:
[----:B-1----:R1:W3:Y:S02]  /*74e0*/  SYNCS.PHASECHK.TRANS64.TRYWAIT P0, [R0+URZ], R3 ;  /* 0x00000003000075a7 */ /* 0x0022e400080011ff */
[----:B---3--:R-:W-:Y:S05]  /*74f0*/  @!P0 NANOSLEEP.SYNCS 0x989680 ;  /* 0x009896800000895d */ /* 0x008fea0003900000 */
[----:B------:R-:W3:Y:S02]  /*7500*/  @!P0 SYNCS.PHASECHK.TRANS64 P0, [R0+URZ], R3 ;  /* 0x00000003000085a7 */ /* 0x000ee400080010ff */
[----:B---3--:R-:W-:Y:S05]  /*7510*/  @!P0 BRA `(.L_x_142) ;  /* 0xfffffffc00f08947 */ /* 0x008fea000383ffff */
[----:B------:R-:W-:Y:S05]  /*7520*/  BRA `(.L_x_143) ;  /* 0xffffffb400b47947 */ /* 0x000fea000383ffff */
.L_x_50:
[----:B------:R-:W-:-:S07]  /*7530*/  MOV R0, UR5 ;  /* 0x0000000500007c02 */ /* 0x000fce0008000f00 */
.L_x_144:
[----:B-1----:R1:W3:Y:S02]  /*7540*/  SYNCS.PHASECHK.TRANS64.TRYWAIT P0, [R0+URZ], R3 ;  /* 0x00000003000075a7 */ /* 0x0022e400080011ff */
[----:B---3--:R-:W-:Y:S05]  /*7550*/  @!P0 NANOSLEEP.SYNCS 0x989680 ;  /* 0x009896800000895d */ /* 0x008fea0003900000 */
[----:B------:R-:W3:Y:S02]  /*7560*/  @!P0 SYNCS.PHASECHK.TRANS64 P0, [R0+URZ], R3 ;  /* 0x00000003000085a7 */ /* 0x000ee400080010ff */
[----:B---3--:R-:W-:Y:S05]  /*7570*/  @!P0 BRA `(.L_x_144) ;  /* 0xfffffffc00f08947 */ /* 0x008fea000383ffff */
[----:B------:R-:W-:Y:S05]  /*7580*/  BRA `(.L_x_145) ;  /* 0xffffffb400c07947 */ /* 0x000fea000383ffff */
.L_x_51:
[----:B------:R-:W-:-:S07]  /*7590*/  MOV R0, UR5 ;  /* 0x0000000500007c02 */ /* 0x000fce0008000f00 */
.L_x_146:
[----:B-1----:R1:W3:Y:S02]  /*75a0*/  SYNCS.PHASECHK.TRANS64.TRYWAIT P0, [R0+URZ], R3 ;  /* 0x00000003000075a7 */ /* 0x0022e400080011ff */
[----:B---3--:R-:W-:Y:S05]  /*75b0*/  @!P0 NANOSLEEP.SYNCS 0x989680 ;  /* 0x009896800000895d */ /* 0x008fea0003900000 */
[----:B------:R-:W3:Y:S02]  /*75c0*/  @!P0 SYNCS.PHASECHK.TRANS64 P0, [R0+URZ], R3 ;  /* 0x00000003000085a7 */ /* 0x000ee400080010ff */
[----:B---3--:R-:W-:Y:S05]  /*75d0*/  @!P0 BRA `(.L_x_146) ;  /* 0xfffffffc00f08947 */ /* 0x008fea000383ffff */
[----:B------:R-:W-:Y:S05]  /*75e0*/  BRA `(.L_x_147) ;  /* 0xffffffb400cc7947 */ /* 0x000fea000383ffff */
.L_x_52:
[----:B------:R-:W-:-:S07]  /*75f0*/  MOV R0, UR5 ;  /* 0x0000000500007c02 */ /* 0x000fce0008000f00 */
.L_x_148:
[----:B-1----:R1:W3:Y:S02]  /*7600*/  SYNCS.PHASECHK.TRANS64.TRYWAIT P0, [R0+URZ], R3 ;  /* 0x00000003000075a7 */ /* 0x0022e400080011ff */
[----:B---3--:R-:W-:Y:S05]  /*7610*/  @!P0 NANOSLEEP.SYNCS 0x989680 ;  /* 0x009896800000895d */ /* 0x008fea0003900000 */
[----:B------:R-:W3:Y:S02]  /*7620*/  @!P0 SYNCS.PHASECHK.TRANS64 P0, [R0+URZ], R3 ;  /* 0x00000003000085a7 */ /* 0x000ee400080010ff */
[----:B---3--:R-:W-:Y:S05]  /*7630*/  @!P0 BRA `(.L_x_148) ;  /* 0xfffffffc00f08947 */ /* 0x008fea000383ffff */
[----:B------:R-:W-:Y:S05]  /*7640*/  BRA `(.L_x_149) ;  /* 0xffffffb400d87947 */ /* 0x000fea000383ffff */
.L_x_53:
[----:B------:R-:W-:-:S07]  /*7650*/  MOV R0, UR5 ;  /* 0x0000000500007c02 */ /* 0x000fce0008000f00 */
.L_x_150:
[----:B-1----:R1:W3:Y:S02]  /*7660*/  SYNCS.PHASECHK.TRANS64.TRYWAIT P0, [R0+URZ], R3 ;  /* 0x00000003000075a7 */ /* 0x0022e400080011ff */
[----:B---3--:R-:W-:Y:S05]  /*7670*/  @!P0 NANOSLEEP.SYNCS 0x989680 ;  /* 0x009896800000895d */ /* 0x008fea0003900000 */
[----:B------:R-:W3:Y:S02]  /*7680*/  @!P0 SYNCS.PHASECHK.TRANS64 P0, [R0+URZ], R3 ;  /* 0x00000003000085a7 */ /* 0x000ee400080010ff */
[----:B---3--:R-:W-:Y:S05]  /*7690*/  @!P0 BRA `(.L_x_150) ;  /* 0xfffffffc00f08947 */ /* 0x008fea000383ffff */
[----:B------:R-:W-:Y:S05]  /*76a0*/  BRA `(.L_x_151) ;  /* 0xffffffb400e47947 */ /* 0x000fea000383ffff */
.L_x_54:
[----:B------:R-:W-:-:S07]  /*76b0*/  MOV R0, UR5 ;  /* 0x0000000500007c02 */ /* 0x000fce0008000f00 */
.L_x_152:
[----:B-1----:R1:W3:Y:S02]  /*76c0*/  SYNCS.PHASECHK.TRANS64.TRYWAIT P0, [R0+URZ], R3 ;  /* 0x00000003000075a7 */ /* 0x0022e400080011ff */
[----:B---3--:R-:W-:Y:S05]  /*76d0*/  @!P0 NANOSLEEP.SYNCS 0x989680 ;  /* 0x009896800000895d */ /* 0x008fea0003900000 */
[----:B------:R-:W3:Y:S02]  /*76e0*/  @!P0 SYNCS.PHASECHK.TRANS64 P0, [R0+URZ], R3 ;  /* 0x00000003000085a7 */ /* 0x000ee400080010ff */
[----:B---3--:R-:W-:Y:S05]  /*76f0*/  @!P0 BRA `(.L_x_152) ;  /* 0xfffffffc00f08947 */ /* 0x008fea000383ffff */
[----:B------:R-:W-:Y:S05]  /*7700*/  BRA `(.L_x_153) ;  /* 0xffffffb400f07947 */ /* 0x000fea000383ffff */
.L_x_55:
[----:B------:R-:W-:-:S07]  /*7710*/  MOV R0, UR5 ;  /* 0x0000000500007c02 */ /* 0x000fce0008000f00 */
.L_x_154:
[----:B-1----:R1:W3:Y:S02]  /*7720*/  SYNCS.PHASECHK.TRANS64.TRYWAIT P0, [R0+URZ], R3 ;  /* 0x00000003000075a7 */ /* 0x0022e400080011ff */
[----:B---3--:R-:W-:Y:S05]  /*7730*/  @!P0 NANOSLEEP.SYNCS 0x989680 ;  /* 0x009896800000895d */ /* 0x008fea0003900000 */
[----:B------:R-:W3:Y:S02]  /*7740*/  @!P0 SYNCS.PHASECHK.TRANS64 P0, [R0+URZ], R3 ;  /* 0x00000003000085a7 */ /* 0x000ee400080010ff */
[----:B---3--:R-:W-:Y:S05]  /*7750*/  @!P0 BRA `(.L_x_154) ;  /* 0xfffffffc00f08947 */ /* 0x008fea000383ffff */
[----:B------:R-:W-:Y:S05]  /*7760*/  BRA `(.L_x_155) ;  /* 0xffffffb400fc7947 */ /* 0x000fea000383ffff */
.L_x_56:
[----:B------:R-:W-:-:S07]  /*7770*/  MOV R0, UR5 ;  /* 0x0000000500007c02 */ /* 0x000fce0008000f00 */
.L_x_156:
[----:B-1----:R1:W3:Y:S02]  /*7780*/  SYNCS.PHASECHK.TRANS64.TRYWAIT P0, [R0+URZ], R3 ;  /* 0x00000003000075a7 */ /* 0x0022e400080011ff */
[----:B---3--:R-:W-:Y:S05]  /*7790*/  @!P0 NANOSLEEP.SYNCS 0x989680 ;  /* 0x009896800000895d */ /* 0x008fea0003900000 */
[----:B------:R-:W3:Y:S02]  /*77a0*/  @!P0 SYNCS.PHASECHK.TRANS64 P0, [R0+URZ], R3 ;  /* 0x00000003000085a7 */ /* 0x000ee400080010ff */
[----:B---3--:R-:W-:Y:S05]  /*77b0*/  @!P0 BRA `(.L_x_156) ;  /* 0xfffffffc00f08947 */ /* 0x008fea000383ffff */
[----:B------:R-:W-:Y:S05]  /*77c0*/  BRA `(.L_x_157) ;  /* 0xffffffb800087947 */ /* 0x000fea000383ffff */
.L_x_57:
[----:B------:R-:W-:-:S07]  /*77d0*/  MOV R0, UR5 ;  /* 0x0000000500007c02 */ /* 0x000fce0008000f00 */
.L_x_158:
[----:B-1----:R1:W3:Y:S02]  /*77e0*/  SYNCS.PHASECHK.TRANS64.TRYWAIT P0, [R0+URZ], R3 ;  /* 0x00000003000075a7 */ /* 0x0022e400080011ff */
[----:B---3--:R-:W-:Y:S05]  /*77f0*/  @!P0 NANOSLEEP.SYNCS 0x989680 ;  /* 0x009896800000895d */ /* 0x008fea0003900000 */
[----:B------:R-:W3:Y:S02]  /*7800*/  @!P0 SYNCS.PHASECHK.TRANS64 P0, [R0+URZ], R3 ;  /* 0x00000003000085a7 */ /* 0x000ee400080010ff */
[----:B---3--:R-:W-:Y:S05]  /*7810*/  @!P0 BRA `(.L_x_158) ;  /* 0xfffffffc00f08947 */ /* 0x008fea000383ffff */
[----:B------:R-:W-:Y:S05]  /*7820*/  BRA `(.L_x_159) ;  /* 0xffffffb800147947 */ /* 0x000fea000383ffff */
.L_x_58:
[----:B------:R-:W-:-:S07]  /*7830*/  MOV R0, UR5 ;  /* 0x0000000500007c02 */ /* 0x000fce0008000f00 */
.L_x_160:
[----:B-1----:R1:W3:Y:S02]  /*7840*/  SYNCS.PHASECHK.TRANS64.TRYWAIT P0, [R0+URZ], R3 ;  /* 0x00000003000075a7 */ /* 0x0022e400080011ff */
[----:B---3--:R-:W-:Y:S05]  /*7850*/  @!P0 NANOSLEEP.SYNCS 0x989680 ;  /* 0x009896800000895d */ /* 0x008fea0003900000 */
[----:B------:R-:W3:Y:S02]  /*7860*/  @!P0 SYNCS.PHASECHK.TRANS64 P0, [R0+URZ], R3 ;  /* 0x00000003000085a7 */ /* 0x000ee400080010ff */
[----:B---3--:R-:W-:Y:S05]  /*7870*/  @!P0 BRA `(.L_x_160) ;  /* 0xfffffffc00f08947 */ /* 0x008fea000383ffff */
[----:B------:R-:W-:Y:S05]  /*7880*/  BRA `(.L_x_161) ;  /* 0xffffffb800207947 */ /* 0x000fea000383ffff */
.L_x_59:
[----:B------:R-:W-:-:S07]  /*7890*/  MOV R0, UR5 ;  /* 0x0000000500007c02 */ /* 0x000fce0008000f00 */
.L_x_162:
[----:B-1----:R1:W3:Y:S02]  /*78a0*/  SYNCS.PHASECHK.TRANS64.TRYWAIT P0, [R0+URZ], R3 ;  /* 0x00000003000075a7 */ /* 0x0022e400080011ff */
[----:B---3--:R-:W-:Y:S05]  /*78b0*/  @!P0 NANOSLEEP.SYNCS 0x989680 ;  /* 0x009896800000895d */ /* 0x008fea0003900000 */
[----:B------:R-:W3:Y:S02]  /*78c0*/  @!P0 SYNCS.PHASECHK.TRANS64 P0, [R0+URZ], R3 ;  /* 0x00000003000085a7 */ /* 0x000ee400080010ff */
[----:B---3--:R-:W-:Y:S05]  /*78d0*/  @!P0 BRA `(.L_x_162) ;  /* 0xfffffffc00f08947 */ /* 0x008fea000383ffff */
[----:B------:R-:W-:Y:S05]  /*78e0*/  BRA `(.L_x_163) ;  /* 0xffffffb8002c7947 */ /* 0x000fea000383ffff */
.L_x_60:
[----:B------:R-:W-:-:S07]  /*78f0*/  MOV R0, UR5 ;  /* 0x0000000500007c02 */ /* 0x000fce0008000f00 */
.L_x_164:
[----:B-1----:R1:W3:Y:S02]  /*7900*/  SYNCS.PHASECHK.TRANS64.TRYWAIT P0, [R0+URZ], R3 ;  /* 0x00000003000075a7 */ /* 0x0022e400080011ff */
[----:B---3--:R-:W-:Y:S05]  /*7910*/  @!P0 NANOSLEEP.SYNCS 0x989680 ;  /* 0x009896800000895d */ /* 0x008fea0003900000 */
[----:B------:R-:W3:Y:S02]  /*7920*/  @!P0 SYNCS.PHASECHK.TRANS64 P0, [R0+URZ], R3 ;  /* 0x00000003000085a7 */ /* 0x000ee400080010ff */
[----:B---3--:R-:W-:Y:S05]  /*7930*/  @!P0 BRA `(.L_x_164) ;  /* 0xfffffffc00f08947 */ /* 0x008fea000383ffff */
[----:B------:R-:W-:Y:S05]  /*7940*/  BRA `(.L_x_165) ;  /* 0xffffffb800387947 */ /* 0x000fea000383ffff */
.L_x_61:
[----:B------:R-:W-:-:S07]  /*7950*/  MOV R0, UR5 ;  /* 0x0000000500007c02 */ /* 0x000fce0008000f00 */
.L_x_166:
[----:B-1----:R1:W3:Y:S02]  /*7960*/  SYNCS.PHASECHK.TRANS64.TRYWAIT P0, [R0+URZ], R3 ;  /* 0x00000003000075a7 */ /* 0x0022e400080011ff */
[----:B---3--:R-:W-:Y:S05]  /*7970*/  @!P0 NANOSLEEP.SYNCS 0x989680 ;  /* 0x009896800000895d */ /* 0x008fea0003900000 */
[----:B------:R-:W3:Y:S02]  /*7980*/  @!P0 SYNCS.PHASECHK.TRANS64 P0, [R0+URZ], R3 ;  /* 0x00000003000085a7 */ /* 0x000ee400080010ff */
[----:B---3--:R-:W-:Y:S05]  /*7990*/  @!P0 BRA `(.L_x_166) ;  /* 0xfffffffc00f08947 */ /* 0x008fea000383ffff */
[----:B------:R-:W-:Y:S05]  /*79a0*/  BRA `(.L_x_167) ;  /* 0xffffffb800447947 */ /* 0x000fea000383ffff */
.L_x_62:
[----:B------:R-:W-:-:S07]  /*79b0*/  MOV R0, UR5 ;  /* 0x0000000500007c02 */ /* 0x000fce0008000f00 */
.L_x_168:
[----:B-1----:R1:W3:Y:S02]  /*79c0*/  SYNCS.PHASECHK.TRANS64.TRYWAIT P0, [R0+URZ], R3 ;  /* 0x00000003000075a7 */ /* 0x0022e400080011ff */
[----:B---3--:R-:W-:Y:S05]  /*79d0*/  @!P0 NANOSLEEP.SYNCS 0x989680 ;  /* 0x009896800000895d */ /* 0x008fea0003900000 */
[----:B------:R-:W3:Y:S02]  /*79e0*/  @!P0 SYNCS.PHASECHK.TRANS64 P0, [R0+URZ], R3 ;  /* 0x00000003000085a7 */ /* 0x000ee400080010ff */
[----:B---3--:R-:W-:Y:S05]  /*79f0*/  @!P0 BRA `(.L_x_168) ;  /* 0xfffffffc00f08947 */ /* 0x008fea000383ffff */
[----:B------:R-:W-:Y:S05]  /*7a00*/  BRA `(.L_x_169) ;  /* 0xffffffb800507947 */ /* 0x000fea000383ffff */
.L_x_63:
[----:B------:R-:W-:-:S07]  /*7a10*/  MOV R0, UR5 ;  /* 0x0000000500007c02 */ /* 0x000fce0008000f00 */
.L_x_170:
[----:B-1----:R1:W3:Y:S02]  /*7a20*/  SYNCS.PHASECHK.TRANS64.TRYWAIT P0, [R0+URZ], R3 ;  /* 0x00000003000075a7 */ /* 0x0022e400080011ff */
[----:B---3--:R-:W-:Y:S05]  /*7a30*/  @!P0 NANOSLEEP.SYNCS 0x989680 ;  /* 0x009896800000895d */ /* 0x008fea0003900000 */
[----:B------:R-:W3:Y:S02]  /*7a40*/  @!P0 SYNCS.PHASECHK.TRANS64 P0, [R0+URZ], R3 ;  /* 0x00000003000085a7 */ /* 0x000ee400080010ff */
[----:B---3--:R-:W-:Y:S05]  /*7a50*/  @!P0 BRA `(.L_x_170) ;  /* 0xfffffffc00f08947 */ /* 0x008fea000383ffff */
[----:B------:R-:W-:Y:S05]  /*7a60*/  BRA `(.L_x_171) ;  /* 0xffffffb8005c7947 */ /* 0x000fea000383ffff */
.L_x_64:
[----:B------:R-:W-:-:S07]  /*7a70*/  MOV R0, UR5 ;  /* 0x0000000500007c02 */ /* 0x000fce0008000f00 */
.L_x_172:
[----:B-1----:R1:W3:Y:S02]  /*7a80*/  SYNCS.PHASECHK.TRANS64.TRYWAIT P0, [R0+URZ], R3 ;  /* 0x00000003000075a7 */ /* 0x0022e400080011ff */
[----:B---3--:R-:W-:Y:S05]  /*7a90*/  @!P0 NANOSLEEP.SYNCS 0x989680 ;  /* 0x009896800000895d */ /* 0x008fea0003900000 */
[----:B------:R-:W3:Y:S02]  /*7aa0*/  @!P0 SYNCS.PHASECHK.TRANS64 P0, [R0+URZ], R3 ;  /* 0x00000003000085a7 */ /* 0x000ee400080010ff */
[----:B---3--:R-:W-:Y:S05]  /*7ab0*/  @!P0 BRA `(.L_x_172) ;  /* 0xfffffffc00f08947 */ /* 0x008fea000383ffff */
[----:B------:R-:W-:Y:S05]  /*7ac0*/  BRA `(.L_x_173) ;  /* 0xffffffb800687947 */ /* 0x000fea000383ffff */
.L_x_67:
[----:B--2---:R2:W3:Y:S02]  /*7ad0*/  SYNCS.PHASECHK.TRANS64.TRYWAIT P0, [R2+URZ+0x1f0], R5 ;  /* 0x0001f005020075a7 */ /* 0x0044e400080011ff */
[----:B---3--:R-:W-:Y:S05]  /*7ae0*/  @!P0 NANOSLEEP.SYNCS 0x989680 ;  /* 0x009896800000895d */ /* 0x008fea0003900000 */
[----:B------:R-:W3:Y:S02]  /*7af0*/  @!P0 SYNCS.PHASECHK.TRANS64 P0, [R2+URZ+0x1f0], R5 ;  /* 0x0001f005020085a7 */ /* 0x000ee400080010ff */
[----:B---3--:R-:W-:Y:S05]  /*7b00*/  @!P0 BRA `(.L_x_67) ;  /* 0xfffffffc00f08947 */ /* 0x008fea000383ffff */
[----:B------:R-:W-:Y:S05]  /*7b10*/  BRA `(.L_x_174) ;  /* 0xffffffb800cc7947 */ /* 0x000fea000383ffff */
.L_x_68:
[----:B------:R-:W-:-:S07]  /*7b20*/  MOV R2, UR4 ;  /* 0x0000000400027c02 */ /* 0x000fce0008000f00 */
.L_x_175:
[----:B--2---:R2:W3:Y:S02]  /*7b30*/  SYNCS.PHASECHK.TRANS64.TRYWAIT P0, [R2+URZ+0x1a0], R5 ;  /* 0x0001a005020075a7 */ /* 0x0044e400080011ff */
[----:B---3--:R-:W-:Y:S05]  /*7b40*/  @!P0 NANOSLEEP.SYNCS 0x989680 ;  /* 0x009896800000895d */ /* 0x008fea0003900000 */
[----:B------:R-:W3:Y:S02]  /*7b50*/  @!P0 SYNCS.PHASECHK.TRANS64 P0, [R2+URZ+0x1a0], R5 ;  /* 0x0001a005020085a7 */ /* 0x000ee400080010ff */
[----:B---3--:R-:W-:Y:S05]  /*7b60*/  @!P0 BRA `(.L_x_175) ;  /* 0xfffffffc00f08947 */ /* 0x008fea000383ffff */
[----:B------:R-:W-:Y:S05]  /*7b70*/  BRA `(.L_x_176) ;  /* 0xffffffb800dc7947 */ /* 0x000fea000383ffff */
.L_x_69:
[----:B--2---:R2:W3:Y:S02]  /*7b80*/  SYNCS.PHASECHK.TRANS64.TRYWAIT P1, [R2+URZ+0x190], R5 ;  /* 0x00019005020075a7 */ /* 0x0044e400080211ff */
[----:B---3--:R-:W-:Y:S05]  /*7b90*/  @!P1 NANOSLEEP.SYNCS 0x989680 ;  /* 0x009896800000995d */ /* 0x008fea0003900000 */
[----:B------:R-:W3:Y:S02]  /*7ba0*/  @!P1 SYNCS.PHASECHK.TRANS64 P1, [R2+URZ+0x190], R5 ;  /* 0x00019005020095a7 */ /* 0x000ee400080210ff */
[----:B---3--:R-:W-:Y:S05]  /*7bb0*/  @!P1 BRA `(.L_x_69) ;  /* 0xfffffffc00f09947 */ /* 0x008fea000383ffff */
[----:B------:R-:W-:Y:S05]  /*7bc0*/  BRA `(.L_x_177) ;  /* 0xffffffbc000c7947 */ /* 0x000fea000383ffff */
.L_x_72:
[----:B------:R-:W-:-:S07]  /*7bd0*/  MOV R0, UR4 ;  /* 0x0000000400007c02 */ /* 0x000fce0008000f00 */
.L_x_178:
[----:B--2---:R2:W3:Y:S02]  /*7be0*/  SYNCS.PHASECHK.TRANS64.TRYWAIT P0, [R0+URZ+0x1a0], R3 ;  /* 0x0001a003000075a7 */ /* 0x0044e400080011ff */
[----:B---3--:R-:W-:Y:S05]  /*7bf0*/  @!P0 NANOSLEEP.SYNCS 0x989680 ;  /* 0x009896800000895d */ /* 0x008fea0003900000 */
[----:B------:R-:W3:Y:S02]  /*7c00*/  @!P0 SYNCS.PHASECHK.TRANS64 P0, [R0+URZ+0x1a0], R3 ;  /* 0x0001a003000085a7 */ /* 0x000ee400080010ff */
[----:B---3--:R-:W-:Y:S05]  /*7c10*/  @!P0 BRA `(.L_x_178) ;  /* 0xfffffffc00f08947 */ /* 0x008fea000383ffff */
[----:B------:R-:W-:Y:S05]  /*7c20*/  BRA `(.L_x_71) ;  /* 0xffffffbc00607947 */ /* 0x000fea000383ffff */
.L_x_79:
[----:B-1----:R1:W2:Y:S02]  /*7c30*/  SYNCS.PHASECHK.TRANS64.TRYWAIT P1, [R0+URZ+0x190], R5 ;  /* 0x00019005000075a7 */ /* 0x0022a400080211ff */
[----:B--2---:R-:W-:Y:S05]  /*7c40*/  @!P1 NANOSLEEP.SYNCS 0x989680 ;  /* 0x009896800000995d */ /* 0x004fea0003900000 */
[----:B------:R-:W2:Y:S02]  /*7c50*/  @!P1 SYNCS.PHASECHK.TRANS64 P1, [R0+URZ+0x190], R5 ;  /* 0x00019005000095a7 */ /* 0x000ea400080210ff */
[----:B--2---:R-:W-:Y:S05]  /*7c60*/  @!P1 BRA `(.L_x_79) ;  /* 0xfffffffc00f09947 */ /* 0x004fea000383ffff */
[----:B------:R-:W-:Y:S05]  /*7c70*/  BRA `(.L_x_179) ;  /* 0xffffffc000d87947 */ /* 0x000fea000383ffff */
.L_x_80:
[----:B------:R-:W-:-:S07]  /*7c80*/  MOV R3, UR31 ;  /* 0x0000001f00037c02 */ /* 0x000fce0008000f00 */
.L_x_180:
[----:B-1----:R1:W2:Y:S02]  /*7c90*/  SYNCS.PHASECHK.TRANS64.TRYWAIT P0, [R3+URZ+0x1d0], R0 ;  /* 0x0001d000030075a7 */ /* 0x0022a400080011ff */
[----:B--2---:R-:W-:Y:S05]  /*7ca0*/  @!P0 NANOSLEEP.SYNCS 0x989680 ;  /* 0x009896800000895d */ /* 0x004fea0003900000 */
[----:B------:R-:W2:Y:S02]  /*7cb0*/  @!P0 SYNCS.PHASECHK.TRANS64 P0, [R3+URZ+0x1d0], R0 ;  /* 0x0001d000030085a7 */ /* 0x000ea400080010ff */
[----:B--2---:R-:W-:Y:S05]  /*7cc0*/  @!P0 BRA `(.L_x_180) ;  /* 0xfffffffc00f08947 */ /* 0x004fea000383ffff */
[----:B------:R-:W-:Y:S05]  /*7cd0*/  BRA `(.L_x_181) ;  /* 0xffffffc400287947 */ /* 0x000fea000383ffff */
.L_x_83:
[----:B------:R-:W-:Y:S07]  /*7ce0*/  MOV R0, UR5 ;  /* 0x0000000500007c02 */ /* 0x000fee0008000f00 */
.L_x_182:
[----:B-1----:R1:W2:Y:S02]  /*7cf0*/  SYNCS.PHASECHK.TRANS64.TRYWAIT P0, [R0+URZ], R3 ;  /* 0x00000003000075a7 */ /* 0x0022a400080011ff */
[----:B--2---:R-:W-:Y:S05]  /*7d00*/  @!P0 NANOSLEEP.SYNCS 0x989680 ;  /* 0x009896800000895d */ /* 0x004fea0003900000 */
[----:B------:R-:W2:Y:S02]  /*7d10*/  @!P0 SYNCS.PHASECHK.TRANS64 P0, [R0+URZ], R3 ;  /* 0x00000003000085a7 */ /* 0x000ea400080010ff */
[----:B--2---:R-:W-:Y:S05]  /*7d20*/  @!P0 BRA `(.L_x_182) ;  /* 0xfffffffc00f08947 */ /* 0x004fea000383ffff */
[----:B------:R-:W-:Y:S05]  /*7d30*/  BRA `(.L_x_82) ;  /* 0xffffffc400447947 */ /* 0x000fea000383ffff */
.L_x_86:
[----:B------:R-:W-:-:S07]  /*7d40*/  MOV R0, UR4 ;  /* 0x0000000400007c02 */ /* 0x000fce0008000f00 */
.L_x_183:
[----:B--2---:R2:W4:Y:S02]  /*7d50*/  SYNCS.PHASECHK.TRANS64.TRYWAIT P0, [R0+URZ], R3 ;  /* 0x00000003000075a7 */ /* 0x00452400080011ff */
[----:B----4-:R-:W-:Y:S05]  /*7d60*/  @!P0 NANOSLEEP.SYNCS 0x989680 ;  /* 0x009896800000895d */ /* 0x010fea0003900000 */
[----:B------:R-:W4:Y:S02]  /*7d70*/  @!P0 SYNCS.PHASECHK.TRANS64 P0, [R0+URZ], R3 ;  /* 0x00000003000085a7 */ /* 0x000f2400080010ff */
[----:B----4-:R-:W-:Y:S05]  /*7d80*/  @!P0 BRA `(.L_x_183) ;  /* 0xfffffffc00f08947 */ /* 0x010fea000383ffff */
[----:B------:R-:W-:Y:S05]  /*7d90*/  BRA `(.L_x_184) ;  /* 0xffffffc800207947 */ /* 0x000fea000383ffff */
.L_x_87:
[----:B------:R-:W-:-:S07]  /*7da0*/  MOV R0, UR5 ;  /* 0x0000000500007c02 */ /* 0x000fce0008000f00 */
.L_x_185:
[----:B-1----:R1:W2:Y:S02]  /*7db0*/  SYNCS.PHASECHK.TRANS64.TRYWAIT P0, [R0+URZ], R3 ;  /* 0x00000003000075a7 */ /* 0x0022a400080011ff */
[----:B--2---:R-:W-:Y:S05]  /*7dc0*/  @!P0 NANOSLEEP.SYNCS 0x989680 ;  /* 0x009896800000895d */ /* 0x004fea0003900000 */
[----:B------:R-:W2:Y:S02]  /*7dd0*/  @!P0 SYNCS.PHASECHK.TRANS64 P0, [R0+URZ], R3 ;  /* 0x00000003000085a7 */ /* 0x000ea400080010ff */
[----:B--2---:R-:W-:Y:S05]  /*7de0*/  @!P0 BRA `(.L_x_185) ;  /* 0xfffffffc00f08947 */ /* 0x004fea000383ffff */
[----:B------:R-:W-:Y:S05]  /*7df0*/  BRA `(.L_x_186) ;  /* 0xffffffc8002c7947 */ /* 0x000fea000383ffff */
.L_x_88:
[----:B------:R-:W-:-:S07]  /*7e00*/  MOV R0, UR5 ;  /* 0x0000000500007c02 */ /* 0x000fce0008000f00 */
.L_x_187:
[----:B-1----:R1:W2:Y:S02]  /*7e10*/  SYNCS.PHASECHK.TRANS64.TRYWAIT P0, [R0+URZ], R3 ;  /* 0x00000003000075a7 */ /* 0x0022a400080011ff */
[----:B--2---:R-:W-:Y:S05]  /*7e20*/  @!P0 NANOSLEEP.SYNCS 0x989680 ;  /* 0x009896800000895d */ /* 0x004fea0003900000 */
[----:B------:R-:W2:Y:S02]  /*7e30*/  @!P0 SYNCS.PHASECHK.TRANS64 P0, [R0+URZ], R3 ;  /* 0x00000003000085a7 */ /* 0x000ea400080010ff */
[----:B--2---:R-:W-:Y:S05]  /*7e40*/  @!P0 BRA `(.L_x_187) ;  /* 0xfffffffc00f08947 */ /* 0x004fea000383ffff */
[----:B------:R-:W-:Y:S05]  /*7e50*/  BRA `(.L_x_188) ;  /* 0xffffffc800387947 */ /* 0x000fea000383ffff */
.L_x_89:
[----:B------:R-:W-:-:S07]  /*7e60*/  MOV R0, UR4 ;  /* 0x0000000400007c02 */ /* 0x000fce0008000f00 */
.L_x_189:
[----:B-1----:R1:W2:Y:S02]  /*7e70*/  SYNCS.PHASECHK.TRANS64.TRYWAIT P0, [R0+URZ], R3 ;  /* 0x00000003000075a7 */ /* 0x0022a400080011ff */
[----:B--2---:R-:W-:Y:S05]  /*7e80*/  @!P0 NANOSLEEP.SYNCS 0x989680 ;  /* 0x009896800000895d */ /* 0x004fea0003900000 */
[----:B------:R-:W2:Y:S02]  /*7e90*/  @!P0 SYNCS.PHASECHK.TRANS64 P0, [R0+URZ], R3 ;  /* 0x00000003000085a7 */ /* 0x000ea400080010ff */
[----:B--2---:R-:W-:Y:S05]  /*7ea0*/  @!P0 BRA `(.L_x_189) ;  /* 0xfffffffc00f08947 */ /* 0x004fea000383ffff */
[----:B------:R-:W-:Y:S05]  /*7eb0*/  BRA `(.L_x_190) ;  /* 0xffffffc800447947 */ /* 0x000fea000383ffff */
.L_x_94:
[----:B--2---:R2:W3:Y:S02]  /*7ec0*/  SYNCS.PHASECHK.TRANS64.TRYWAIT P0, [R3+URZ+0x190], R0 ;  /* 0x00019000030075a7 */ /* 0x0044e400080011ff */
[----:B---3--:R-:W-:Y:S05]  /*7ed0*/  @!P0 NANOSLEEP.SYNCS 0x989680 ;  /* 0x009896800000895d */ /* 0x008fea0003900000 */
[----:B------:R-:W3:Y:S02]  /*7ee0*/  @!P0 SYNCS.PHASECHK.TRANS64 P0, [R3+URZ+0x190], R0 ;  /* 0x00019000030085a7 */ /* 0x000ee400080010ff */
[----:B---3--:R-:W-:Y:S05]  /*7ef0*/  @!P0 BRA `(.L_x_94) ;  /* 0xfffffffc00f08947 */ /* 0x008fea000383ffff */
[----:B------:R-:W-:Y:S05]  /*7f00*/  BRA `(.L_x_191) ;  /* 0xffffffcc006c7947 */ /* 0x000fea000383ffff */
.L_x_97:
[----:B------:R-:W-:Y:S07]  /*7f10*/  MOV R0, UR24 ;  /* 0x0000001800007c02 */ /* 0x000fee0008000f00 */
.L_x_192:
[----:B--2---:R2:W3:Y:S02]  /*7f20*/  SYNCS.PHASECHK.TRANS64.TRYWAIT P1, [R0+URZ+0x188], R3 ;  /* 0x00018803000075a7 */ /* 0x0044e400080211ff */
[----:B---3--:R-:W-:Y:S05]  /*7f30*/  @!P1 NANOSLEEP.SYNCS 0x989680 ;  /* 0x009896800000995d */ /* 0x008fea0003900000 */
[----:B------:R-:W3:Y:S02]  /*7f40*/  @!P1 SYNCS.PHASECHK.TRANS64 P1, [R0+URZ+0x188], R3 ;  /* 0x00018803000095a7 */ /* 0x000ee400080210ff */
[----:B---3--:R-:W-:Y:S05]  /*7f50*/  @!P1 BRA `(.L_x_192) ;  /* 0xfffffffc00f09947 */ /* 0x008fea000383ffff */
[----:B------:R-:W-:Y:S05]  /*7f60*/  BRA `(.L_x_96) ;  /* 0xffffffd000dc7947 */ /* 0x000fea000383ffff */
.L_x_100:
[----:B------:R-:W-:Y:S07]  /*7f70*/  MOV R3, UR4 ;  /* 0x0000000400037c02 */ /* 0x000fee0008000f00 */
.L_x_193:
[----:B--2---:R2:W3:Y:S02]  /*7f80*/  SYNCS.PHASECHK.TRANS64.TRYWAIT P0, [R3+URZ+0x170], R0 ;  /* 0x00017000030075a7 */ /* 0x0044e400080011ff */
[----:B---3--:R-:W-:Y:S05]  /*7f90*/  @!P0 NANOSLEEP.SYNCS 0x989680 ;  /* 0x009896800000895d */ /* 0x008fea0003900000 */
[----:B------:R-:W3:Y:S02]  /*7fa0*/  @!P0 SYNCS.PHASECHK.TRANS64 P0, [R3+URZ+0x170], R0 ;  /* 0x00017000030085a7 */ /* 0x000ee400080010ff */
[----:B---3--:R-:W-:Y:S05]  /*7fb0*/  @!P0 BRA `(.L_x_193) ;  /* 0xfffffffc00f08947 */ /* 0x008fea000383ffff */
[----:B------:R-:W-:Y:S05]  /*7fc0*/  BRA `(.L_x_194) ;  /* 0xffffffd400387947 */ /* 0x000fea000383ffff */
.L_x_102:
[----:B------:R-:W-:-:S07]  /*7fd0*/  MOV R0, UR4 ;  /* 0x0000000400007c02 */ /* 0x000fce0008000f00 */
.L_x_195:
[----:B---3--:R3:W4:Y:S02]  /*7fe0*/  SYNCS.PHASECHK.TRANS64.TRYWAIT P0, [R0+URZ], R3 ;  /* 0x00000003000075a7 */ /* 0x00872400080011ff */
[----:B----4-:R-:W-:Y:S05]  /*7ff0*/  @!P0 NANOSLEEP.SYNCS 0x989680 ;  /* 0x009896800000895d */ /* 0x010fea0003900000 */
[----:B------:R-:W4:Y:S02]  /*8000*/  @!P0 SYNCS.PHASECHK.TRANS64 P0, [R0+URZ], R3 ;  /* 0x00000003000085a7 */ /* 0x000f2400080010ff */
[----:B----4-:R-:W-:Y:S05]  /*8010*/  @!P0 BRA `(.L_x_195) ;  /* 0xfffffffc00f08947 */ /* 0x010fea000383ffff */
[----:B------:R-:W-:Y:S05]  /*8020*/  BRA `(.L_x_196) ;  /* 0xffffffd400d07947 */ /* 0x000fea000383ffff */
.L_x_104:
[----:B--2---:R2:W3:Y:S02]  /*8030*/  SYNCS.PHASECHK.TRANS64.TRYWAIT P0, [R8+URZ+0x190], R3 ;  /* 0x00019003080075a7 */ /* 0x0044e400080011ff */
[----:B---3--:R-:W-:Y:S05]  /*8040*/  @!P0 NANOSLEEP.SYNCS 0x989680 ;  /* 0x009896800000895d */ /* 0x008fea0003900000 */
[----:B------:R-:W3:Y:S02]  /*8050*/  @!P0 SYNCS.PHASECHK.TRANS64 P0, [R8+URZ+0x190], R3 ;  /* 0x00019003080085a7 */ /* 0x000ee400080010ff */
[----:B---3--:R-:W-:Y:S05]  /*8060*/  @!P0 BRA `(.L_x_104) ;  /* 0xfffffffc00f08947 */ /* 0x008fea000383ffff */
[----:B------:R-:W-:Y:S05]  /*8070*/  BRA `(.L_x_197) ;  /* 0xffffffd800b07947 */ /* 0x000fea000383ffff */
.L_x_114:
[----:B-1----:R1:W2:Y:S02]  /*8080*/  SYNCS.PHASECHK.TRANS64.TRYWAIT P1, [R0+URZ+0x160], R3 ;  /* 0x00016003000075a7 */ /* 0x0022a400080211ff */
[----:B--2---:R-:W-:Y:S05]  /*8090*/  @!P1 NANOSLEEP.SYNCS 0x989680 ;  /* 0x009896800000995d */ /* 0x004fea0003900000 */
[----:B------:R-:W2:Y:S02]  /*80a0*/  @!P1 SYNCS.PHASECHK.TRANS64 P1, [R0+URZ+0x160], R3 ;  /* 0x00016003000095a7 */ /* 0x000ea400080210ff */
[----:B--2---:R-:W-:Y:S05]  /*80b0*/  @!P1 BRA `(.L_x_114) ;  /* 0xfffffffc00f09947 */ /* 0x004fea000383ffff */
[----:B------:R-:W-:Y:S05]  /*80c0*/  BRA `(.L_x_113) ;  /* 0xffffffe400ec7947 */ /* 0x000fea000383ffff */
.L_x_116:
[----:B-1----:R1:W3:Y:S02]  /*80d0*/  SYNCS.PHASECHK.TRANS64.TRYWAIT P1, [R36+URZ+0x1b0], R7 ;  /* 0x0001b007240075a7 */ /* 0x0022e400080211ff */
[----:B---3--:R-:W-:Y:S05]  /*80e0*/  @!P1 NANOSLEEP.SYNCS 0x989680 ;  /* 0x009896800000995d */ /* 0x008fea0003900000 */
[----:B------:R-:W3:Y:S02]  /*80f0*/  @!P1 SYNCS.PHASECHK.TRANS64 P1, [R36+URZ+0x1b0], R7 ;  /* 0x0001b007240095a7 */ /* 0x000ee400080210ff */
[----:B---3--:R-:W-:Y:S05]  /*8100*/  @!P1 BRA `(.L_x_116) ;  /* 0xfffffffc00f09947 */ /* 0x008fea000383ffff */
[----:B------:R-:W-:Y:S05]  /*8110*/  BRA `(.L_x_115) ;  /* 0xffffffe800047947 */ /* 0x000fea000383ffff */
        .weak           $__internal_0_$__cuda_sm10x_tcgen05_guardrail_trap_col_being_dealloced_not_returned_by_alloc
        .type           $__internal_0_$__cuda_sm10x_tcgen05_guardrail_trap_col_being_dealloced_not_returned_by_alloc,@function
        .size           $__internal_0_$__cuda_sm10x_tcgen05_guardrail_trap_col_being_dealloced_not_returned_by_alloc,($__internal_1_$__cuda_sm10x_tcgen05_guardrail_trap_phase_invalid_during_alloc - $__internal_0_$__cuda_sm10x_tcgen05_guardrail_trap_col_being_dealloced_not_returned_by_alloc)
$__internal_0_$__cuda_sm10x_tcgen05_guardrail_trap_col_being_dealloced_not_returned_by_alloc:
[----:B------:R-:W-:Y:S05]  /*8120*/  BPT.TRAP 0x1 ;  /* 0x000000040000795c */ /* 0x000fea0000300000 */
[----:B------:R-:W-:-:S04]  /*8130*/  HFMA2 R3, -RZ, RZ, 0, 0 ;  /* 0x00000000ff037431 */ /* 0x000fc800000001ff */
[----:B------:R-:W-:Y:S05]  /*8140*/  RET.REL.NODEC R2 `(_ZN7cutlass13device_kernelINS_4gemm6kernel13GemmUniversalIN4cute5tupleIJiiiiEEENS1_10collective13CollectiveMmaINS1_35MainloopSm100TmaUmmaWarpSpecializedILi22ELi2ELi4ENS5_IJNS4_1CILi2EEENSA_ILi1EEESC_EEEEENS5_IJNSA_ILi64EEENSA_ILi16EEESF_EEENS_10bfloat16_tENS5_IJlSC_lEEESI_SJ_NS4_8TiledMMAINS4_8MMA_AtomIJNS4_20SM100_MMA_F16BF16_SSISI_SI_fLi64ELi16ELNS4_4UMMA5MajorE0ELSO_0ELNSN_7ScaleInE0ELSP_0EEEEEENS4_6LayoutINS5_IJSC_SC_SC_EEENS5_IJNSA_ILi0EEESU_SU_EEEEENS5_IJNS4_10UnderscoreESX_SX_EEEEENS4_13SM90_TMA_LOADENS4_14ComposedLayoutINS4_7SwizzleILi3ELi4ELi3EEENS4_18smem_ptr_flag_bitsILi16EEENSS_INS5_IJNSA_ILi8EEESF_EEENS5_IJSF_SC_EEEEEEEvNS4_8identityENS4_23SM90_TMA_LOAD_MULTICASTES1A_vS1B_EENS_8epilogue10collective18CollectiveEpilogueINS1E_23Sm100TmaWarpSpecializedILi2ELi1ELi8ELb1ELb0EEEJSH_NS5_IJNSS_ISF_SC_EENSS_ISG_SC_EEEEESI_SJ_SI_SJ_NS1E_6fusion15FusionCallbacksIS1I_NS1M_17LinearCombinationISI_fSI_fLNS_15FloatRoundStyleE2EEESH_S1L_JEEENS4_5SM1004TMEM4LOAD26SM100_TMEM_LOAD_16dp256b2xES10_NS11_INS12_ILi1ELi4ELi3EEES15_NSS_INS5_IJS16_SG_EEENS5_IJSG_SC_EEEEEEENS4_17SM75_U32x4_LDSM_NENS4_14SM90_TMA_STOREES20_NS4_17SM90_U32x4_STSM_NENS4_39AutoVectorizingCopyWithAssumedAlignmentILi128EEEEEEvvEEEEvNT_6ParamsE) ;  /* 0xffffff7c02ac7950 */ /* 0x000fea0003c3ffff */
        .weak           $__internal_1_$__cuda_sm10x_tcgen05_guardrail_trap_phase_invalid_during_alloc
        .type           $__internal_1_$__cuda_sm10x_tcgen05_guardrail_trap_phase_invalid_during_alloc,@function
        .size           $__internal_1_$__cuda_sm10x_tcgen05_guardrail_trap_phase_invalid_during_alloc,($__internal_2_$__cuda_sm10x_tcgen05_guardrail_trap_unallocated_columns_being_dealloced - $__internal_1_$__cuda_sm10x_tcgen05_guardrail_trap_phase_invalid_during_alloc)
$__internal_1_$__cuda_sm10x_tcgen05_guardrail_trap_phase_invalid_during_alloc:
[----:B------:R-:W-:Y:S05]  /*8150*/  BPT.TRAP 0x1 ;  /* 0x000000040000795c */ /* 0x000fea0000300000 */
[----:B------:R-:W-:-:S04]  /*8160*/  MOV R5, 0x0 ;  /* 0x0000000000057802 */ /* 0x000fc80000000f00 */
[----:B------:R-:W-:Y:S05]  /*8170*/  RET.REL.NODEC R4 `(_ZN7cutlass13device_kernelINS_4gemm6kernel13GemmUniversalIN4cute5tupleIJiiiiEEENS1_10collective13CollectiveMmaINS1_35MainloopSm100TmaUmmaWarpSpecializedILi22ELi2ELi4ENS5_IJNS4_1CILi2EEENSA_ILi1EEESC_EEEEENS5_IJNSA_ILi64EEENSA_ILi16EEESF_EEENS_10bfloat16_tENS5_IJlSC_lEEESI_SJ_NS4_8TiledMMAINS4_8MMA_AtomIJNS4_20SM100_MMA_F16BF16_SSISI_SI_fLi64ELi16ELNS4_4UMMA5MajorE0ELSO_0ELNSN_7ScaleInE0ELSP_0EEEEEENS4_6LayoutINS5_IJSC_SC_SC_EEENS5_IJNSA_ILi0EEESU_SU_EEEEENS5_IJNS4_10UnderscoreESX_SX_EEEEENS4_13SM90_TMA_LOADENS4_14ComposedLayoutINS4_7SwizzleILi3ELi4ELi3EEENS4_18smem_ptr_flag_bitsILi16EEENSS_INS5_IJNSA_ILi8EEESF_EEENS5_IJSF_SC_EEEEEEEvNS4_8identityENS4_23SM90_TMA_LOAD_MULTICASTES1A_vS1B_EENS_8epilogue10collective18CollectiveEpilogueINS1E_23Sm100TmaWarpSpecializedILi2ELi1ELi8ELb1ELb0EEEJSH_NS5_IJNSS_ISF_SC_EENSS_ISG_SC_EEEEESI_SJ_SI_SJ_NS1E_6fusion15FusionCallbacksIS1I_NS1M_17LinearCombinationISI_fSI_fLNS_15FloatRoundStyleE2EEESH_S1L_JEEENS4_5SM1004TMEM4LOAD26SM100_TMEM_LOAD_16dp256b2xES10_NS11_INS12_ILi1ELi4ELi3EEES15_NSS_INS5_IJS16_SG_EEENS5_IJSG_SC_EEEEEEENS4_17SM75_U32x4_LDSM_NENS4_14SM90_TMA_STOREES20_NS4_17SM90_U32x4_STSM_NENS4_39AutoVectorizingCopyWithAssumedAlignmentILi128EEEEEEvvEEEEvNT_6ParamsE) ;  /* 0xffffff7c04a07950 */ /* 0x000fea0003c3ffff */
        .weak           $__internal_2_$__cuda_sm10x_tcgen05_guardrail_trap_unallocated_columns_being_dealloced
        .type           $__internal_2_$__cuda_sm10x_tcgen05_guardrail_trap_unallocated_columns_being_dealloced,@function
        .size           $__internal_2_$__cuda_sm10x_tcgen05_guardrail_trap_unallocated_columns_being_dealloced,(.L_x_199 - $__internal_2_$__cuda_sm10x_tcgen05_guardrail_trap_unallocated_columns_being_dealloced)
$__internal_2_$__cuda_sm10x_tcgen05_guardrail_trap_unallocated_columns_being_dealloced:
[----:B------:R-:W-:Y:S05]  /*8180*/  BPT.TRAP 0x1 ;  /* 0x000000040000795c */ /* 0x000fea0000300000 */
[----:B------:R-:W-:-:S04]  /*8190*/  HFMA2 R3, -RZ, RZ, 0, 0 ;  /* 0x00000000ff037431 */ /* 0x000fc800000001ff */
[----:B------:R-:W-:Y:S05]  /*81a0*/  RET.REL.NODEC R2 `(_ZN7cutlass13device_kernelINS_4gemm6kernel13GemmUniversalIN4cute5tupleIJiiiiEEENS1_10collective13CollectiveMmaINS1_35MainloopSm100TmaUmmaWarpSpecializedILi22ELi2ELi4ENS5_IJNS4_1CILi2EEENSA_ILi1EEESC_EEEEENS5_IJNSA_ILi64EEENSA_ILi16EEESF_EEENS_10bfloat16_tENS5_IJlSC_lEEESI_SJ_NS4_8TiledMMAINS4_8MMA_AtomIJNS4_20SM100_MMA_F16BF16_SSISI_SI_fLi64ELi16ELNS4_4UMMA5MajorE0ELSO_0ELNSN_7ScaleInE0ELSP_0EEEEEENS4_6LayoutINS5_IJSC_SC_SC_EEENS5_IJNSA_ILi0EEESU_SU_EEEEENS5_IJNS4_10UnderscoreESX_SX_EEEEENS4_13SM90_TMA_LOADENS4_14ComposedLayoutINS4_7SwizzleILi3ELi4ELi3EEENS4_18smem_ptr_flag_bitsILi16EEENSS_INS5_IJNSA_ILi8EEESF_EEENS5_IJSF_SC_EEEEEEEvNS4_8identityENS4_23SM90_TMA_LOAD_MULTICASTES1A_vS1B_EENS_8epilogue10collective18CollectiveEpilogueINS1E_23Sm100TmaWarpSpecializedILi2ELi1ELi8ELb1ELb0EEEJSH_NS5_IJNSS_ISF_SC_EENSS_ISG_SC_EEEEESI_SJ_SI_SJ_NS1E_6fusion15FusionCallbacksIS1I_NS1M_17LinearCombinationISI_fSI_fLNS_15FloatRoundStyleE2EEESH_S1L_JEEENS4_5SM1004TMEM4LOAD26SM100_TMEM_LOAD_16dp256b2xES10_NS11_INS12_ILi1ELi4ELi3EEES15_NSS_INS5_IJS16_SG_EEENS5_IJSG_SC_EEEEEEENS4_17SM75_U32x4_LDSM_NENS4_14SM90_TMA_STOREES20_NS4_17SM90_U32x4_STSM_NENS4_39AutoVectorizingCopyWithAssumedAlignmentILi128EEEEEEvvEEEEvNT_6ParamsE) ;  /* 0xffffff7c02947950 */ /* 0x000fea0003c3ffff */
.L_x_198:
[----:B------:R-:W-:-:S00]  /*81b0*/  BRA `(.L_x_198) ;  /* 0xfffffffc00fc7947 */ /* 0x000fc0000383ffff */
[----:B------:R-:W-:-:S00]  /*81c0*/  NOP ;  /* 0x0000000000007918 */ /* 0x000fc00000000000 */
        /* <DEDUP_REMOVED lines=11> */
.L_x_199:


//--------------------- .nv.global.init           --------------------------
	.section	.nv.global.init,"aw",@progbits
.nv.global.init:
	.type		$str$27,@object
	.size		$str$27,($str$28 - $str$27)
$str$27:
        /*0000*/ 	.byte	0x28, 0x61, 0x64, 0x64, 0x72, 0x65, 0x73, 0x73, 0x20, 0x26, 0x20, 0x6d, 0x61, 0x73, 0x6b, 0x29
        /*0010*/ 	.byte	0x20, 0x3d, 0x3d, 0x20, 0x30, 0x00
	.type		$str$28,@object
	.size		$str$28,($str$26 - $str$28)
$str$28:
        /*0016*/ 	.byte	0x2f, 0x74, 0x6d, 0x70, 0x2f, 0x63, 0x75, 0x74, 0x6c, 0x61, 0x73, 0x73, 0x5f, 0x73, 0x77, 0x65
        /*0026*/ 	.byte	0x65, 0x70, 0x5f, 0x73, 0x72, 0x63, 0x2f, 0x69, 0x6e, 0x63, 0x6c, 0x75, 0x64, 0x65, 0x2f, 0x63
        /*0036*/ 	.byte	0x75, 0x74, 0x65, 0x2f, 0x70, 0x6f, 0x69, 0x6e, 0x74, 0x65, 0x72, 0x5f, 0x66, 0x6c, 0x61, 0x67
        /*0046*/ 	.byte	0x67, 0x65, 0x64, 0x2e, 0x68, 0x70, 0x70, 0x00
	.type		$str$26,@object
	.size		$str$26,($str$25 - $str$26)
$str$26:
        /*004e*/ 	.byte	0x2f, 0x74, 0x6d, 0x70, 0x2f, 0x63, 0x75, 0x74, 0x6c, 0x61, 0x73, 0x73, 0x5f, 0x73, 0x77, 0x65
        /*005e*/ 	.byte	0x65, 0x70, 0x5f, 0x73, 0x72, 0x63, 0x2f, 0x69, 0x6e, 0x63, 0x6c, 0x75, 0x64, 0x65, 0x2f, 0x63
        /*006e*/ 	.byte	0x75, 0x74, 0x65, 0x2f, 0x61, 0x74, 0x6f, 0x6d, 0x2f, 0x63, 0x6f, 0x70, 0x79, 0x5f, 0x74, 0x72
        /*007e*/ 	.byte	0x61, 0x69, 0x74, 0x73, 0x5f, 0x73, 0x6d, 0x31, 0x30, 0x30, 0x2e, 0x68, 0x70, 0x70, 0x00
	.type		$str$25,@object
	.size		$str$25,(__unnamed_1 - $str$25)
$str$25:
        /*008d*/ 	.byte	0x28, 0x28, 0x75, 0x69, 0x6e, 0x74, 0x33, 0x32, 0x5f, 0x74, 0x28, 0x74, 0x68, 0x72, 0x65, 0x61
        /*009d*/ 	.byte	0x64, 0x49, 0x64, 0x78, 0x2e, 0x78, 0x29, 0x20, 0x2f, 0x20, 0x33, 0x32, 0x29, 0x20, 0x25, 0x20
        /*00ad*/ 	.byte	0x34, 0x29, 0x20, 0x3d, 0x3d, 0x20, 0x28, 0x28, 0x28, 0x74, 0x6d, 0x65, 0x6d, 0x5f, 0x61, 0x64
        /*00bd*/ 	.byte	0x64, 0x72, 0x20, 0x3e, 0x3e, 0x20, 0x31, 0x36, 0x29, 0x20, 0x2f, 0x20, 0x33, 0x32, 0x29, 0x20
        /*00cd*/ 	.byte	0x25, 0x20, 0x34, 0x29, 0x00
	.type		__unnamed_1,@object
	.size		__unnamed_1,(__unnamed_2 - __unnamed_1)
__unnamed_1:
        /*00d2*/ 	.byte	0x61, 0x75, 0x74, 0x6f, 0x20, 0x63, 0x75, 0x74, 0x65, 0x3a, 0x3a, 0x61, 0x73, 0x5f, 0x70, 0x6f
        /* <DEDUP_REMOVED lines=24> */
        /*0262*/ 	.byte	0x30, 0x32, 0x34, 0x3e, 0x3e, 0x3e, 0x3e, 0x5d, 0x00
	.type		__unnamed_2,@object
	.size		__unnamed_2,(.L_2 - __unnamed_2)
__unnamed_2:
        /* <DEDUP_REMOVED lines=42> */
        /*050b*/ 	.byte	0x3e, 0x5d, 0x00
.L_2:


//--------------------- .nv.shared._ZN7cutlass13device_kernelINS_4gemm6kernel13GemmUniversalIN4cute5tupleIJiiiiEEENS1_10collective13CollectiveMmaINS1_35MainloopSm100TmaUmmaWarpSpecializedILi22ELi2ELi4ENS5_IJNS4_1CILi2EEENSA_ILi1EEESC_EEEEENS5_IJNSA_ILi64EEENSA_ILi16EEESF_EEENS_10bfloat16_tENS5_IJlSC_lEEESI_SJ_NS4_8TiledMMAINS4_8MMA_AtomIJNS4_20SM100_MMA_F16BF16_SSISI_SI_fLi64ELi16ELNS4_4UMMA5MajorE0ELSO_0ELNSN_7ScaleInE0ELSP_0EEEEEENS4_6LayoutINS5_IJSC_SC_SC_EEENS5_IJNSA_ILi0EEESU_SU_EEEEENS5_IJNS4_10UnderscoreESX_SX_EEEEENS4_13SM90_TMA_LOADENS4_14ComposedLayoutINS4_7SwizzleILi3ELi4ELi3EEENS4_18smem_ptr_flag_bitsILi16EEENSS_INS5_IJNSA_ILi8EEESF_EEENS5_IJSF_SC_EEEEEEEvNS4_8identityENS4_23SM90_TMA_LOAD_MULTICASTES1A_vS1B_EENS_8epilogue10collective18CollectiveEpilogueINS1E_23Sm100TmaWarpSpecializedILi2ELi1ELi8ELb1ELb0EEEJSH_NS5_IJNSS_ISF_SC_EENSS_ISG_SC_EEEEESI_SJ_SI_SJ_NS1E_6fusion15FusionCallbacksIS1I_NS1M_17LinearCombinationISI_fSI_fLNS_15FloatRoundStyleE2EEESH_S1L_JEEENS4_5SM1004TMEM4LOAD26SM100_TMEM_LOAD_16dp256b2xES10_NS11_INS12_ILi1ELi4ELi3EEES15_NSS_INS5_IJS16_SG_EEENS5_IJSG_SC_EEEEEEENS4_17SM75_U32x4_LDSM_NENS4_14SM90_TMA_STOREES20_NS4_17SM90_U32x4_STSM_NENS4_39AutoVectorizingCopyWithAssumedAlignmentILi128EEEEEEvvEEEEvNT_6ParamsE --------------------------
	.section	.nv.shared._ZN7cutlass13device_kernelINS_4gemm6kernel13GemmUniversalIN4cute5tupleIJiiiiEEENS1_10collective13CollectiveMmaINS1_35MainloopSm100TmaUmmaWarpSpecializedILi22ELi2ELi4ENS5_IJNS4_1CILi2EEENSA_ILi1EEESC_EEEEENS5_IJNSA_ILi64EEENSA_ILi16EEESF_EEENS_10bfloat16_tENS5_IJlSC_lEEESI_SJ_NS4_8TiledMMAINS4_8MMA_AtomIJNS4_20SM100_MMA_F16BF16_SSISI_SI_fLi64ELi16ELNS4_4UMMA5MajorE0ELSO_0ELNSN_7ScaleInE0ELSP_0EEEEEENS4_6LayoutINS5_IJSC_SC_SC_EEENS5_IJNSA_ILi0EEESU_SU_EEEEENS5_IJNS4_10UnderscoreESX_SX_EEEEENS4_13SM90_TMA_LOADENS4_14ComposedLayoutINS4_7SwizzleILi3ELi4ELi3EEENS4_18smem_ptr_flag_bitsILi16EEENSS_INS5_IJNSA_ILi8EEESF_EEENS5_IJSF_SC_EEEEEEEvNS4_8identityENS4_23SM90_TMA_LOAD_MULTICASTES1A_vS1B_EENS_8epilogue10collective18CollectiveEpilogueINS1E_23Sm100TmaWarpSpecializedILi2ELi1ELi8ELb1ELb0EEEJSH_NS5_IJNSS_ISF_SC_EENSS_ISG_SC_EEEEESI_SJ_SI_SJ_NS1E_6fusion15FusionCallbacksIS1I_NS1M_17LinearCombinationISI_fSI_fLNS_15FloatRoundStyleE2EEESH_S1L_JEEENS4_5SM1004TMEM4LOAD26SM100_TMEM_LOAD_16dp256b2xES10_NS11_INS12_ILi1ELi4ELi3EEES15_NSS_INS5_IJS16_SG_EEENS5_IJSG_SC_EEEEEEENS4_17SM75_U32x4_LDSM_NENS4_14SM90_TMA_STOREES20_NS4_17SM90_U32x4_STSM_NENS4_39AutoVectorizingCopyWithAssumedAlignmentILi128EEEEEEvvEEEEvNT_6ParamsE,"aw",@nobits
	.sectionflags	@""
	.align	16
	.zero		1024


//--------------------- .nv.shared.reserved.0     --------------------------
	.section	.nv.shared.reserved.0,"aw",@nobits
	.weak		__nv_reservedSMEM_offset_0_alias
	.size		__nv_reservedSMEM_offset_0_alias, 0, 64
	.other		__nv_reservedSMEM_offset_0_alias,@"STO_CUDA_RESERVED_SHARED STV_DEFAULT"
__nv_reservedSMEM_offset_0_alias:
	.zero		0
.nv.shared.reserved.0:
	.zero		64
	.weak		__nv_reservedSMEM_tcgen05_partition
	.type		__nv_reservedSMEM_tcgen05_partition,@object
	.size		__nv_reservedSMEM_tcgen05_partition,(.L_0 - __nv_reservedSMEM_tcgen05_partition)
__nv_reservedSMEM_tcgen05_partition:
	.zero		32
.L_0:


//--------------------- .nv.global                --------------------------
	.section	.nv.global,"aw",@nobits
.nv.global:
	.type		_ZN40_INTERNAL_10b9d4da_4_k_cu_28709363_144094cute1_E,@object
	.size		_ZN40_INTERNAL_10b9d4da_4_k_cu_28709363_144094cute1_E,(_ZN40_INTERNAL_10b9d4da_4_k_cu_28709363_144094cuda3std3__45__cpo6cbeginE - _ZN40_INTERNAL_10b9d4da_4_k_cu_28709363_144094cute1_E)
_ZN40_INTERNAL_10b9d4da_4_k_cu_28709363_144094cute1_E:
	.zero		1
	.type		_ZN40_INTERNAL_10b9d4da_4_k_cu_28709363_144094cuda3std3__45__cpo6cbeginE,@object
	.size		_ZN40_INTERNAL_10b9d4da_4_k_cu_28709363_144094cuda3std3__45__cpo6cbeginE,(_ZN40_INTERNAL_10b9d4da_4_k_cu_28709363_144094cuda3std3__48in_placeE - _ZN40_INTERNAL_10b9d4da_4_k_cu_28709363_144094cuda3std3__45__cpo6cbeginE)
_ZN40_INTERNAL_10b9d4da_4_k_cu_28709363_144094cuda3std3__45__cpo6cbeginE:
	.zero		1
	.type		_ZN40_INTERNAL_10b9d4da_4_k_cu_28709363_144094cuda3std3__48in_placeE,@object
	.size		_ZN40_INTERNAL_10b9d4da_4_k_cu_28709363_144094cuda3std3__48in_placeE,(_ZN40_INTERNAL_10b9d4da_4_k_cu_28709363_144094cuda3std6ranges3__45__cpo9iter_moveE - _ZN40_INTERNAL_10b9d4da_4_k_cu_28709363_144094cuda3std3__48in_placeE)
_ZN40_INTERNAL_10b9d4da_4_k_cu_28709363_144094cuda3std3__48in_placeE:
	.zero		1
	.type		_ZN40_INTERNAL_10b9d4da_4_k_cu_28709363_144094cuda3std6ranges3__45__cpo9iter_moveE,@object
	.size		_ZN40_INTERNAL_10b9d4da_4_k_cu_28709363_144094cuda3std6ranges3__45__cpo9iter_moveE,(_ZN40_INTERNAL_10b9d4da_4_k_cu_28709363_144094cuda3std3__45__cpo5beginE - _ZN40_INTERNAL_10b9d4da_4_k_cu_28709363_144094cuda3std6ranges3__45__cpo9iter_moveE)
_ZN40_INTERNAL_10b9d4da_4_k_cu_28709363_144094cuda3std6ranges3__45__cpo9iter_moveE:
	.zero		1
	.type		_ZN40_INTERNAL_10b9d4da_4_k_cu_28709363_144094cuda3std3__45__cpo5beginE,@object
	.size		_ZN40_INTERNAL_10b9d4da_4_k_cu_28709363_144094cuda3std3__45__cpo5beginE,(_ZN40_INTERNAL_10b9d4da_4_k_cu_28709363_144094cuda3std3__442_GLOBAL__N__10b9d4da_4_k_cu_28709363_144096ignoreE - _ZN40_INTERNAL_10b9d4da_4_k_cu_28709363_144094cuda3std3__45__cpo5beginE)
_ZN40_INTERNAL_10b9d4da_4_k_cu_28709363_144094cuda3std3__45__cpo5beginE:
	.zero		1
	.type		_ZN40_INTERNAL_10b9d4da_4_k_cu_28709363_144094cuda3std3__442_GLOBAL__N__10b9d4da_4_k_cu_28709363_144096ignoreE,@object
	.size		_ZN40_INTERNAL_10b9d4da_4_k_cu_28709363_144094cuda3std3__442_GLOBAL__N__10b9d4da_4_k_cu_28709363_144096ignoreE,(_ZN40_INTERNAL_10b9d4da_4_k_cu_28709363_144094cute7productE - _ZN40_INTERNAL_10b9d4da_4_k_cu_28709363_144094cuda3std3__442_GLOBAL__N__10b9d4da_4_k_cu_28709363_144096ignoreE)
_ZN40_INTERNAL_10b9d4da_4_k_cu_28709363_144094cuda3std3__442_GLOBAL__N__10b9d4da_4_k_cu_28709363_144096ignoreE:
	.zero		1
	.type		_ZN40_INTERNAL_10b9d4da_4_k_cu_28709363_144094cute7productE,@object
	.size		_ZN40_INTERNAL_10b9d4da_4_k_cu_28709363_144094cute7productE,(_ZN40_INTERNAL_10b9d4da_4_k_cu_28709363_144094cuda3std3__45__cpo3endE - _ZN40_INTERNAL_10b9d4da_4_k_cu_28709363_144094cute7productE)
_ZN40_INTERNAL_10b9d4da_4_k_cu_28709363_144094cute7productE:
	.zero		1
	.type		_ZN40_INTERNAL_10b9d4da_4_k_cu_28709363_144094cuda3std3__45__cpo3endE,@object
	.size		_ZN40_INTERNAL_10b9d4da_4_k_cu_28709363_144094cuda3std3__45__cpo3endE,(_ZN40_INTERNAL_10b9d4da_4_k_cu_28709363_144094cuda3std3__419piecewise_constructE - _ZN40_INTERNAL_10b9d4da_4_k_cu_28709363_144094cuda3std3__45__cpo3endE)
_ZN40_INTERNAL_10b9d4da_4_k_cu_28709363_144094cuda3std3__45__cpo3endE:
	.zero		1
	.type		_ZN40_INTERNAL_10b9d4da_4_k_cu_28709363_144094cuda3std3__419piecewise_constructE,@object
	.size		_ZN40_INTERNAL_10b9d4da_4_k_cu_28709363_144094cuda3std3__419piecewise_constructE,(_ZN40_INTERNAL_10b9d4da_4_k_cu_28709363_144094cuda3std3__45__cpo4cendE - _ZN40_INTERNAL_10b9d4da_4_k_cu_28709363_144094cuda3std3__419piecewise_constructE)
_ZN40_INTERNAL_10b9d4da_4_k_cu_28709363_144094cuda3std3__419piecewise_constructE:
	.zero		1
	.type		_ZN40_INTERNAL_10b9d4da_4_k_cu_28709363_144094cuda3std3__45__cpo4cendE,@object
	.size		_ZN40_INTERNAL_10b9d4da_4_k_cu_28709363_144094cuda3std3__45__cpo4cendE,(_ZN40_INTERNAL_10b9d4da_4_k_cu_28709363_144094cuda3std6ranges3__45__cpo4swapE - _ZN40_INTERNAL_10b9d4da_4_k_cu_28709363_144094cuda3std3__45__cpo4cendE)
_ZN40_INTERNAL_10b9d4da_4_k_cu_28709363_144094cuda3std3__45__cpo4cendE:
	.zero		1
	.type		_ZN40_INTERNAL_10b9d4da_4_k_cu_28709363_144094cuda3std6ranges3__45__cpo4swapE,@object
	.size		_ZN40_INTERNAL_10b9d4da_4_k_cu_28709363_144094cuda3std6ranges3__45__cpo4swapE,(.L_10 - _ZN40_INTERNAL_10b9d4da_4_k_cu_28709363_144094cuda3std6ranges3__45__cpo4swapE)
_ZN40_INTERNAL_10b9d4da_4_k_cu_28709363_144094cuda3std6ranges3__45__cpo4swapE:
	.zero		1
.L_10:


//--------------------- .nv.constant0._ZN7cutlass13device_kernelINS_4gemm6kernel13GemmUniversalIN4cute5tupleIJiiiiEEENS1_10collective13CollectiveMmaINS1_35MainloopSm100TmaUmmaWarpSpecializedILi22ELi2ELi4ENS5_IJNS4_1CILi2EEENSA_ILi1EEESC_EEEEENS5_IJNSA_ILi64EEENSA_ILi16EEESF_EEENS_10bfloat16_tENS5_IJlSC_lEEESI_SJ_NS4_8TiledMMAINS4_8MMA_AtomIJNS4_20SM100_MMA_F16BF16_SSISI_SI_fLi64ELi16ELNS4_4UMMA5MajorE0ELSO_0ELNSN_7ScaleInE0ELSP_0EEEEEENS4_6LayoutINS5_IJSC_SC_SC_EEENS5_IJNSA_ILi0EEESU_SU_EEEEENS5_IJNS4_10UnderscoreESX_SX_EEEEENS4_13SM90_TMA_LOADENS4_14ComposedLayoutINS4_7SwizzleILi3ELi4ELi3EEENS4_18smem_ptr_flag_bitsILi16EEENSS_INS5_IJNSA_ILi8EEESF_EEENS5_IJSF_SC_EEEEEEEvNS4_8identityENS4_23SM90_TMA_LOAD_MULTICASTES1A_vS1B_EENS_8epilogue10collective18CollectiveEpilogueINS1E_23Sm100TmaWarpSpecializedILi2ELi1ELi8ELb1ELb0EEEJSH_NS5_IJNSS_ISF_SC_EENSS_ISG_SC_EEEEESI_SJ_SI_SJ_NS1E_6fusion15FusionCallbacksIS1I_NS1M_17LinearCombinationISI_fSI_fLNS_15FloatRoundStyleE2EEESH_S1L_JEEENS4_5SM1004TMEM4LOAD26SM100_TMEM_LOAD_16dp256b2xES10_NS11_INS12_ILi1ELi4ELi3EEES15_NSS_INS5_IJS16_SG_EEENS5_IJSG_SC_EEEEEEENS4_17SM75_U32x4_LDSM_NENS4_14SM90_TMA_STOREES20_NS4_17SM90_U32x4_STSM_NENS4_39AutoVectorizingCopyWithAssumedAlignmentILi128EEEEEEvvEEEEvNT_6ParamsE --------------------------
	.section	.nv.constant0._ZN7cutlass13device_kernelINS_4gemm6kernel13GemmUniversalIN4cute5tupleIJiiiiEEENS1_10collective13CollectiveMmaINS1_35MainloopSm100TmaUmmaWarpSpecializedILi22ELi2ELi4ENS5_IJNS4_1CILi2EEENSA_ILi1EEESC_EEEEENS5_IJNSA_ILi64EEENSA_ILi16EEESF_EEENS_10bfloat16_tENS5_IJlSC_lEEESI_SJ_NS4_8TiledMMAINS4_8MMA_AtomIJNS4_20SM100_MMA_F16BF16_SSISI_SI_fLi64ELi16ELNS4_4UMMA5MajorE0ELSO_0ELNSN_7ScaleInE0ELSP_0EEEEEENS4_6LayoutINS5_IJSC_SC_SC_EEENS5_IJNSA_ILi0EEESU_SU_EEEEENS5_IJNS4_10UnderscoreESX_SX_EEEEENS4_13SM90_TMA_LOADENS4_14ComposedLayoutINS4_7SwizzleILi3ELi4ELi3EEENS4_18smem_ptr_flag_bitsILi16EEENSS_INS5_IJNSA_ILi8EEESF_EEENS5_IJSF_SC_EEEEEEEvNS4_8identityENS4_23SM90_TMA_LOAD_MULTICASTES1A_vS1B_EENS_8epilogue10collective18CollectiveEpilogueINS1E_23Sm100TmaWarpSpecializedILi2ELi1ELi8ELb1ELb0EEEJSH_NS5_IJNSS_ISF_SC_EENSS_ISG_SC_EEEEESI_SJ_SI_SJ_NS1E_6fusion15FusionCallbacksIS1I_NS1M_17LinearCombinationISI_fSI_fLNS_15FloatRoundStyleE2EEESH_S1L_JEEENS4_5SM1004TMEM4LOAD26SM100_TMEM_LOAD_16dp256b2xES10_NS11_INS12_ILi1ELi4ELi3EEES15_NSS_INS5_IJS16_SG_EEENS5_IJSG_SC_EEEEEEENS4_17SM75_U32x4_LDSM_NENS4_14SM90_TMA_STOREES20_NS4_17SM90_U32x4_STSM_NENS4_39AutoVectorizingCopyWithAssumedAlignmentILi128EEEEEEvvEEEEvNT_6ParamsE,"a",@progbits
	.sectionflags	@""
	.align	4
.nv.constant0._ZN7cutlass13device_kernelINS_4gemm6kernel13GemmUniversalIN4cute5tupleIJiiiiEEENS1_10collective13CollectiveMmaINS1_35MainloopSm100TmaUmmaWarpSpecializedILi22ELi2ELi4ENS5_IJNS4_1CILi2EEENSA_ILi1EEESC_EEEEENS5_IJNSA_ILi64EEENSA_ILi16EEESF_EEENS_10bfloat16_tENS5_IJlSC_lEEESI_SJ_NS4_8TiledMMAINS4_8MMA_AtomIJNS4_20SM100_MMA_F16BF16_SSISI_SI_fLi64ELi16ELNS4_4UMMA5MajorE0ELSO_0ELNSN_7ScaleInE0ELSP_0EEEEEENS4_6LayoutINS5_IJSC_SC_SC_EEENS5_IJNSA_ILi0EEESU_SU_EEEEENS5_IJNS4_10UnderscoreESX_SX_EEEEENS4_13SM90_TMA_LOADENS4_14ComposedLayoutINS4_7SwizzleILi3ELi4ELi3EEENS4_18smem_ptr_flag_bitsILi16EEENSS_INS5_IJNSA_ILi8EEESF_EEENS5_IJSF_SC_EEEEEEEvNS4_8identityENS4_23SM90_TMA_LOAD_MULTICASTES1A_vS1B_EENS_8epilogue10collective18CollectiveEpilogueINS1E_23Sm100TmaWarpSpecializedILi2ELi1ELi8ELb1ELb0EEEJSH_NS5_IJNSS_ISF_SC_EENSS_ISG_SC_EEEEESI_SJ_SI_SJ_NS1E_6fusion15FusionCallbacksIS1I_NS1M_17LinearCombinationISI_fSI_fLNS_15FloatRoundStyleE2EEESH_S1L_JEEENS4_5SM1004TMEM4LOAD26SM100_TMEM_LOAD_16dp256b2xES10_NS11_INS12_ILi1ELi4ELi3EEES15_NSS_INS5_IJS16_SG_EEENS5_IJSG_SC_EEEEEEENS4_17SM75_U32x4_LDSM_NENS4_14SM90_TMA_STOREES20_NS4_17SM90_U32x4_STSM_NENS4_39AutoVectorizingCopyWithAssumedAlignmentILi128EEEEEEvvEEEEvNT_6ParamsE:
	.zero		2944


//--------------------- SYMBOLS --------------------------

	.type		.nv.reservedSmem.offset0,@object
	.size		.nv.reservedSmem.offset0,0x4
	.type		.nv.reservedSmem.cap,@object
	.size		.nv.reservedSmem.cap,0x4
	.type		__assertfail,@function
